// auto-generated by cutlass_sweep.gemm — config: {"arch": "sm_90", "cluster_m": 1, "cluster_n": 1, "dtype": "int8", "dtype_b": "int8", "layout": "nt", "stages": 2, "tile_k": 32, "tile_m": 128, "tile_n": 128}
#include "cutlass/cutlass.h"
#include "cutlass/gemm/collective/collective_builder.hpp"
#include "cutlass/gemm/device/gemm_universal_adapter.h"
#include "cutlass/gemm/kernel/gemm_universal.hpp"
#include "cutlass/epilogue/collective/collective_builder.hpp"

using ElemA = int8_t;
using ElemB = int8_t;
using ElemCD = int8_t;
using Acc  = int32_t;
using TileShape    = cute::Shape<cute::_128, cute::_128, cute::_32>;
using ClusterShape = cute::Shape<cute::_1, cute::_1, cute::_1>;

using CollectiveEpilogue = typename cutlass::epilogue::collective::CollectiveBuilder<
    cutlass::arch::Sm90, cutlass::arch::OpClassTensorOp,
    TileShape, ClusterShape,
    cutlass::epilogue::collective::EpilogueTileAuto,
    Acc, Acc,
    ElemCD, cutlass::layout::RowMajor, 128 / cutlass::sizeof_bits<ElemCD>::value,
    ElemCD, cutlass::layout::RowMajor, 128 / cutlass::sizeof_bits<ElemCD>::value,
    cutlass::epilogue::collective::EpilogueScheduleAuto
  >::CollectiveOp;

using CollectiveMainloop = typename cutlass::gemm::collective::CollectiveBuilder<
    cutlass::arch::Sm90, cutlass::arch::OpClassTensorOp,
    ElemA, cutlass::layout::RowMajor, 128 / cutlass::sizeof_bits<ElemA>::value,
    ElemB, cutlass::layout::ColumnMajor, 128 / cutlass::sizeof_bits<ElemB>::value,
    Acc,
    TileShape, ClusterShape,
    cutlass::gemm::collective::StageCount<2>,
    cutlass::gemm::collective::KernelScheduleAuto
  >::CollectiveOp;

using GemmKernel = cutlass::gemm::kernel::GemmUniversal<
    cute::Shape<int,int,int,int>,
    CollectiveMainloop,
    CollectiveEpilogue
>;
using Gemm = cutlass::gemm::device::GemmUniversalAdapter<GemmKernel>;

// Force the device kernel symbol into the cubin without needing a host main.
auto* _anchor = &cutlass::device_kernel<GemmKernel>;


// ===== COMPILED SASS (sm_90a) =====

	.target	sm_90a

	.elftype	@"ET_EXEC"


//--------------------- .note.nv.tkinfo           --------------------------
	.section	.note.nv.tkinfo,"",@"SHT_NOTE"
	.sectionflags	@"SHF_NOTE_NV_TKINFO"
	.tkinfo
        /*0018*/ 	.word	0x00000002
        /*0030*/ 	.string	""
        /*0030*/ 	.string	"ptxas"
        /*0030*/ 	.string	"Cuda compilation tools, release 13.0, V13.0.88"
        /*0030*/ 	.string	"Build cuda_13.0.r13.0/compiler.36424714_0"
        /*0030*/ 	.string	"-arch sm_90a -m 64 "



//--------------------- .note.nv.cuinfo           --------------------------
	.section	.note.nv.cuinfo,"",@"SHT_NOTE"
	.sectionflags	@"SHF_NOTE_NV_CUINFO"
        /*0018*/ 	.short	0x0002
        /*001a*/ 	.short	0x005a
        /*001c*/ 	.short	0x0082
	.zero		2


//--------------------- .nv.info                  --------------------------
	.section	.nv.info,"",@"SHT_CUDA_INFO"
	.align	4


	//----- nvinfo : EIATTR_REGCOUNT
	.align		4
        /*0000*/ 	.byte	0x04, 0x2f
        /*0002*/ 	.short	(.L_15 - .L_14)
	.align		4
.L_14:
        /*0004*/ 	.word	index@(_ZN7cutlass13device_kernelINS_4gemm6kernel13GemmUniversalIN4cute5tupleIJiiiiEEENS1_10collective13CollectiveMmaINS1_34MainloopSm90TmaGmmaWarpSpecializedILi2ENS5_IJNS4_1CILi1EEESB_SB_EEENS1_35KernelTmaWarpSpecializedCooperativeEEENS5_IJNSA_ILi128EEESF_NSA_ILi32EEEEEEaNS5_IJlSB_lEEEaSI_NS4_8TiledMMAINS4_8MMA_AtomIJNS4_4SM904GMMA27MMA_64x128x32_S32S8S8_SS_TNEEEENS4_6LayoutINS5_IJNSA_ILi2EEESB_SB_EEENS5_IJSB_NSA_ILi0EEESS_EEEEENS5_IJNS4_10UnderscoreESV_SV_EEEEENS4_13SM90_TMA_LOADENS4_14ComposedLayoutINS4_7SwizzleILi1ELi4ELi3EEENS4_18smem_ptr_flag_bitsILi8EEENSP_INS5_IJNSA_ILi8EEESG_EEENS5_IJSG_SB_EEEEEEEvNS4_8identityESY_S18_vS19_EENS_8epilogue10collective6detail29Sm90TmaWarpSpecializedAdapterINS1C_15DefaultEpilogueIaSI_SI_NS1B_6thread17LinearCombinationIaLi1EiiLNS1G_9ScaleType4KindE0ELNS_15FloatRoundStyleE2EaEENS1_15EpilogueDefaultEEEEEvvEEEEvNT_6ParamsE)
        /*0008*/ 	.word	0x000000a8


	//----- nvinfo : EIATTR_FRAME_SIZE
	.align		4
.L_15:
        /*000c*/ 	.byte	0x04, 0x11
        /*000e*/ 	.short	(.L_17 - .L_16)
	.align		4
.L_16:
        /*0010*/ 	.word	index@(_ZN7cutlass13device_kernelINS_4gemm6kernel13GemmUniversalIN4cute5tupleIJiiiiEEENS1_10collective13CollectiveMmaINS1_34MainloopSm90TmaGmmaWarpSpecializedILi2ENS5_IJNS4_1CILi1EEESB_SB_EEENS1_35KernelTmaWarpSpecializedCooperativeEEENS5_IJNSA_ILi128EEESF_NSA_ILi32EEEEEEaNS5_IJlSB_lEEEaSI_NS4_8TiledMMAINS4_8MMA_AtomIJNS4_4SM904GMMA27MMA_64x128x32_S32S8S8_SS_TNEEEENS4_6LayoutINS5_IJNSA_ILi2EEESB_SB_EEENS5_IJSB_NSA_ILi0EEESS_EEEEENS5_IJNS4_10UnderscoreESV_SV_EEEEENS4_13SM90_TMA_LOADENS4_14ComposedLayoutINS4_7SwizzleILi1ELi4ELi3EEENS4_18smem_ptr_flag_bitsILi8EEENSP_INS5_IJNSA_ILi8EEESG_EEENS5_IJSG_SB_EEEEEEEvNS4_8identityESY_S18_vS19_EENS_8epilogue10collective6detail29Sm90TmaWarpSpecializedAdapterINS1C_15DefaultEpilogueIaSI_SI_NS1B_6thread17LinearCombinationIaLi1EiiLNS1G_9ScaleType4KindE0ELNS_15FloatRoundStyleE2EaEENS1_15EpilogueDefaultEEEEEvvEEEEvNT_6ParamsE)
        /*0014*/ 	.word	0x00000000


	//----- nvinfo : EIATTR_MIN_STACK_SIZE
	.align		4
.L_17:
        /*0018*/ 	.byte	0x04, 0x12
        /*001a*/ 	.short	(.L_19 - .L_18)
	.align		4
.L_18:
        /*001c*/ 	.word	index@(_ZN7cutlass13device_kernelINS_4gemm6kernel13GemmUniversalIN4cute5tupleIJiiiiEEENS1_10collective13CollectiveMmaINS1_34MainloopSm90TmaGmmaWarpSpecializedILi2ENS5_IJNS4_1CILi1EEESB_SB_EEENS1_35KernelTmaWarpSpecializedCooperativeEEENS5_IJNSA_ILi128EEESF_NSA_ILi32EEEEEEaNS5_IJlSB_lEEEaSI_NS4_8TiledMMAINS4_8MMA_AtomIJNS4_4SM904GMMA27MMA_64x128x32_S32S8S8_SS_TNEEEENS4_6LayoutINS5_IJNSA_ILi2EEESB_SB_EEENS5_IJSB_NSA_ILi0EEESS_EEEEENS5_IJNS4_10UnderscoreESV_SV_EEEEENS4_13SM90_TMA_LOADENS4_14ComposedLayoutINS4_7SwizzleILi1ELi4ELi3EEENS4_18smem_ptr_flag_bitsILi8EEENSP_INS5_IJNSA_ILi8EEESG_EEENS5_IJSG_SB_EEEEEEEvNS4_8identityESY_S18_vS19_EENS_8epilogue10collective6detail29Sm90TmaWarpSpecializedAdapterINS1C_15DefaultEpilogueIaSI_SI_NS1B_6thread17LinearCombinationIaLi1EiiLNS1G_9ScaleType4KindE0ELNS_15FloatRoundStyleE2EaEENS1_15EpilogueDefaultEEEEEvvEEEEvNT_6ParamsE)
        /*0020*/ 	.word	0x00000000
.L_19:


//--------------------- .nv.compat                --------------------------
	.section	.nv.compat,"",@"SHT_CUDA_COMPAT_INFO"
	.align	4
        /*0000*/ 	.byte	0x02, 0x09, 0x01, 0x00, 0x02, 0x02, 0x04, 0x00, 0x02, 0x05, 0x05, 0x00, 0x03, 0x07, 0x01, 0x01
        /*0010*/ 	.byte	0x02, 0x03, 0x01, 0x00, 0x02, 0x06, 0x01, 0x00, 0x04, 0x0b, 0x08, 0x00, 0x00, 0x00, 0x00, 0x00
        /*0020*/ 	.byte	0x00, 0x00, 0x00, 0x00


//--------------------- .nv.info._ZN7cutlass13device_kernelINS_4gemm6kernel13GemmUniversalIN4cute5tupleIJiiiiEEENS1_10collective13CollectiveMmaINS1_34MainloopSm90TmaGmmaWarpSpecializedILi2ENS5_IJNS4_1CILi1EEESB_SB_EEENS1_35KernelTmaWarpSpecializedCooperativeEEENS5_IJNSA_ILi128EEESF_NSA_ILi32EEEEEEaNS5_IJlSB_lEEEaSI_NS4_8TiledMMAINS4_8MMA_AtomIJNS4_4SM904GMMA27MMA_64x128x32_S32S8S8_SS_TNEEEENS4_6LayoutINS5_IJNSA_ILi2EEESB_SB_EEENS5_IJSB_NSA_ILi0EEESS_EEEEENS5_IJNS4_10UnderscoreESV_SV_EEEEENS4_13SM90_TMA_LOADENS4_14ComposedLayoutINS4_7SwizzleILi1ELi4ELi3EEENS4_18smem_ptr_flag_bitsILi8EEENSP_INS5_IJNSA_ILi8EEESG_EEENS5_IJSG_SB_EEEEEEEvNS4_8identityESY_S18_vS19_EENS_8epilogue10collective6detail29Sm90TmaWarpSpecializedAdapterINS1C_15DefaultEpilogueIaSI_SI_NS1B_6thread17LinearCombinationIaLi1EiiLNS1G_9ScaleType4KindE0ELNS_15FloatRoundStyleE2EaEENS1_15EpilogueDefaultEEEEEvvEEEEvNT_6ParamsE --------------------------
	.section	.nv.info._ZN7cutlass13device_kernelINS_4gemm6kernel13GemmUniversalIN4cute5tupleIJiiiiEEENS1_10collective13CollectiveMmaINS1_34MainloopSm90TmaGmmaWarpSpecializedILi2ENS5_IJNS4_1CILi1EEESB_SB_EEENS1_35KernelTmaWarpSpecializedCooperativeEEENS5_IJNSA_ILi128EEESF_NSA_ILi32EEEEEEaNS5_IJlSB_lEEEaSI_NS4_8TiledMMAINS4_8MMA_AtomIJNS4_4SM904GMMA27MMA_64x128x32_S32S8S8_SS_TNEEEENS4_6LayoutINS5_IJNSA_ILi2EEESB_SB_EEENS5_IJSB_NSA_ILi0EEESS_EEEEENS5_IJNS4_10UnderscoreESV_SV_EEEEENS4_13SM90_TMA_LOADENS4_14ComposedLayoutINS4_7SwizzleILi1ELi4ELi3EEENS4_18smem_ptr_flag_bitsILi8EEENSP_INS5_IJNSA_ILi8EEESG_EEENS5_IJSG_SB_EEEEEEEvNS4_8identityESY_S18_vS19_EENS_8epilogue10collective6detail29Sm90TmaWarpSpecializedAdapterINS1C_15DefaultEpilogueIaSI_SI_NS1B_6thread17LinearCombinationIaLi1EiiLNS1G_9ScaleType4KindE0ELNS_15FloatRoundStyleE2EaEENS1_15EpilogueDefaultEEEEEvvEEEEvNT_6ParamsE,"",@"SHT_CUDA_INFO"
	.sectionflags	@""
	.align	4


	//----- nvinfo : EIATTR_CUDA_API_VERSION
	.align		4
        /*0000*/ 	.byte	0x04, 0x37
        /*0002*/ 	.short	(.L_21 - .L_20)
.L_20:
        /*0004*/ 	.word	0x00000082


	//----- nvinfo : EIATTR_KPARAM_INFO
	.align		4
.L_21:
        /*0008*/ 	.byte	0x04, 0x17
        /*000a*/ 	.short	(.L_23 - .L_22)
.L_22:
        /*000c*/ 	.word	0x00000000
        /*0010*/ 	.short	0x0000
        /*0012*/ 	.short	0x0070
        /*0014*/ 	.byte	0x00, 0xf0, 0x01, 0x10


	//----- nvinfo : EIATTR_SPARSE_MMA_MASK
	.align		4
.L_23:
        /*0018*/ 	.byte	0x03, 0x50
        /*001a*/ 	.short	0x0000


	//----- nvinfo : EIATTR_MAXREG_COUNT
	.align		4
        /*001c*/ 	.byte	0x03, 0x1b
        /*001e*/ 	.short	0x00a8


	//----- nvinfo : EIATTR_NUM_BARRIERS
	.align		4
        /*0020*/ 	.byte	0x02, 0x4c
        /*0022*/ 	.byte	0x01
	.zero		1


	//----- nvinfo : EIATTR_EXTERNS
	.align		4
        /*0024*/ 	.byte	0x04, 0x0f
        /*0026*/ 	.short	(.L_25 - .L_24)


	//   ....[0]....
	.align		4
.L_24:
        /*0028*/ 	.word	index@(__assertfail)


	//----- nvinfo : EIATTR_MERCURY_ISA_VERSION
	.align		4
.L_25:
        /*002c*/ 	.byte	0x03, 0x5f
        /*002e*/ 	.short	0x0101


	//----- nvinfo : EIATTR_INT_WARP_WIDE_INSTR_OFFSETS
	.align		4
        /*0030*/ 	.byte	0x04, 0x31
        /*0032*/ 	.short	(.L_27 - .L_26)


	//   ....[0]....
.L_26:
        /*0034*/ 	.word	0x00000370


	//   ....[1]....
        /*0038*/ 	.word	0x00000380


	//   ....[2]....
        /*003c*/ 	.word	0x000004a0


	//----- nvinfo : EIATTR_COOP_GROUP_MASK_REGIDS
	.align		4
.L_27:
        /*0040*/ 	.byte	0x04, 0x29
        /*0042*/ 	.short	(.L_29 - .L_28)


	//   ....[0]....
.L_28:
        /*0044*/ 	.word	0xffffffff


	//   ....[1]....
        /*0048*/ 	.word	0xffffffff


	//   ....[2]....
        /*004c*/ 	.word	0xffffffff


	//   ....[3]....
        /*0050*/ 	.word	0xffffffff


	//   ....[4]....
        /*0054*/ 	.word	0xffffffff


	//----- nvinfo : EIATTR_COOP_GROUP_INSTR_OFFSETS
	.align		4
.L_29:
        /*0058*/ 	.byte	0x04, 0x28
        /*005a*/ 	.short	(.L_31 - .L_30)


	//   ....[0]....
.L_30:
        /*005c*/ 	.word	0x00000060


	//   ....[1]....
        /*0060*/ 	.word	0x00000070


	//   ....[2]....
        /*0064*/ 	.word	0x00000130


	//   ....[3]....
        /*0068*/ 	.word	0x00000280


	//   ....[4]....
        /*006c*/ 	.word	0x00001120


	//----- nvinfo : EIATTR_REG_RECONFIG
	.align		4
.L_31:
        /*0070*/ 	.byte	0x01, 0x54
	.zero		2


	//----- nvinfo : EIATTR_SYSCALL_OFFSETS
	.align		4
        /*0074*/ 	.byte	0x04, 0x46
        /*0076*/ 	.short	(.L_33 - .L_32)


	//   ....[0]....
.L_32:
        /*0078*/ 	.word	0x00001310


	//----- nvinfo : EIATTR_MBARRIER_INSTR_OFFSETS
	.align		4
.L_33:
        /*007c*/ 	.byte	0x04, 0x39
        /*007e*/ 	.short	(.L_35 - .L_34)


	//   ....[0]....
.L_34:
        /*0080*/ 	.word	0x00000230
        /*0084*/ 	.word	0x000000ff
        /*0088*/ 	.word	0x00000000
        /*008c*/ 	.short	0x0100
        /*008e*/ 	.byte	0x08
	.zero		1


	//   ....[1]....
        /*0090*/ 	.word	0x00000240
        /*0094*/ 	.word	0x000000ff
        /*0098*/ 	.word	0x00000010
        /*009c*/ 	.short	0x0100
        /*009e*/ 	.byte	0x08
	.zero		1


	//   ....[2]....
        /*00a0*/ 	.word	0x00000250
        /*00a4*/ 	.word	0x000000ff
        /*00a8*/ 	.word	0x00000008
        /*00ac*/ 	.short	0x0100
        /*00ae*/ 	.byte	0x08
	.zero		1


	//   ....[3]....
        /*00b0*/ 	.word	0x00000260
        /*00b4*/ 	.word	0x000000ff
        /*00b8*/ 	.word	0x00000018
        /*00bc*/ 	.short	0x0100
        /*00be*/ 	.byte	0x08
	.zero		1


	//   ....[4]....
        /*00c0*/ 	.word	0x00000520
        /*00c4*/ 	.word	0x000000ff
        /*00c8*/ 	.word	0x00000030
        /*00cc*/ 	.short	0x0100
        /*00ce*/ 	.byte	0x08
	.zero		1


	//   ....[5]....
        /*00d0*/ 	.word	0x00000580
        /*00d4*/ 	.word	0x000000ff
        /*00d8*/ 	.word	0x00000038
        /*00dc*/ 	.short	0x0100
        /*00de*/ 	.byte	0x08
	.zero		1


	//   ....[6]....
        /*00e0*/ 	.word	0x000013e0
        /*00e4*/ 	.word	0x00000003
        /*00e8*/ 	.word	0x00000000
        /*00ec*/ 	.short	0x010a
        /*00ee*/ 	.byte	0x3f
	.zero		1


	//   ....[7]....
        /*00f0*/ 	.word	0x00001440
        /*00f4*/ 	.word	0x00000003
        /*00f8*/ 	.word	0x00000000
        /*00fc*/ 	.short	0x010a
        /*00fe*/ 	.byte	0x3f
	.zero		1


	//   ....[8]....
        /*0100*/ 	.word	0x00001650
        /*0104*/ 	.word	0x00000005
        /*0108*/ 	.word	0x00000000
        /*010c*/ 	.short	0x010a
        /*010e*/ 	.byte	0x3f
	.zero		1


	//   ....[9]....
        /*0110*/ 	.word	0x00001690
        /*0114*/ 	.word	0x00000005
        /*0118*/ 	.word	0x00000000
        /*011c*/ 	.short	0x010a
        /*011e*/ 	.byte	0x3f
	.zero		1


	//   ....[10]....
        /*0120*/ 	.word	0x00001780
        /*0124*/ 	.word	0x00000004
        /*0128*/ 	.word	0x00000000
        /*012c*/ 	.short	0x0101
        /*012e*/ 	.byte	0x3f
	.zero		1


	//   ....[11]....
        /*0130*/ 	.word	0x00001920
        /*0134*/ 	.word	0x00000000
        /*0138*/ 	.word	0x00000000
        /*013c*/ 	.short	0x0101
        /*013e*/ 	.byte	0x3f
	.zero		1


	//   ....[12]....
        /*0140*/ 	.word	0x00005cd0
        /*0144*/ 	.word	0x0000000e
        /*0148*/ 	.word	0x00000010
        /*014c*/ 	.short	0x010a
        /*014e*/ 	.byte	0x3f
	.zero		1


	//   ....[13]....
        /*0150*/ 	.word	0x00006070
        /*0154*/ 	.word	0x00000005
        /*0158*/ 	.word	0x00000038
        /*015c*/ 	.short	0x0101
        /*015e*/ 	.byte	0x3f
	.zero		1


	//   ....[14]....
        /*0160*/ 	.word	0x00006780
        /*0164*/ 	.word	0x00000007
        /*0168*/ 	.word	0x00000000
        /*016c*/ 	.short	0x010a
        /*016e*/ 	.byte	0x3f
	.zero		1


	//   ....[15]....
        /*0170*/ 	.word	0x00006800
        /*0174*/ 	.word	0x00000003
        /*0178*/ 	.word	0x00000000
        /*017c*/ 	.short	0x010a
        /*017e*/ 	.byte	0x3f
	.zero		1


	//   ....[16]....
        /*0180*/ 	.word	0x00006860
        /*0184*/ 	.word	0x00000003
        /*0188*/ 	.word	0x00000000
        /*018c*/ 	.short	0x010a
        /*018e*/ 	.byte	0x3f
	.zero		1


	//   ....[17]....
        /*0190*/ 	.word	0x000068b0
        /*0194*/ 	.word	0x00000005
        /*0198*/ 	.word	0x00000000
        /*019c*/ 	.short	0x010a
        /*019e*/ 	.byte	0x3f
	.zero		1


	//   ....[18]....
        /*01a0*/ 	.word	0x00006980
        /*01a4*/ 	.word	0x0000000e
        /*01a8*/ 	.word	0x00000010
        /*01ac*/ 	.short	0x010a
        /*01ae*/ 	.byte	0x3f
	.zero		1


	//   ....[19]....
        /*01b0*/ 	.word	0x00006a50
        /*01b4*/ 	.word	0x00000007
        /*01b8*/ 	.word	0x00000000
        /*01bc*/ 	.short	0x010a
        /*01be*/ 	.byte	0x3f
	.zero		1


	//----- nvinfo : EIATTR_NUM_MBARRIERS
	.align		4
.L_35:
        /*01c0*/ 	.byte	0x03, 0x38
        /*01c2*/ 	.short	0x0006


	//----- nvinfo : EIATTR_EXIT_INSTR_OFFSETS
	.align		4
        /*01c4*/ 	.byte	0x04, 0x1c
        /*01c6*/ 	.short	(.L_37 - .L_36)


	//   ....[0]....
.L_36:
        /*01c8*/ 	.word	0x00000620


	//   ....[1]....
        /*01cc*/ 	.word	0x00000ee0


	//   ....[2]....
        /*01d0*/ 	.word	0x000053b0


	//   ....[3]....
        /*01d4*/ 	.word	0x000059e0


	//   ....[4]....
        /*01d8*/ 	.word	0x00006850


	//----- nvinfo : EIATTR_MAX_THREADS
	.align		4
.L_37:
        /*01dc*/ 	.byte	0x04, 0x05
        /*01de*/ 	.short	(.L_39 - .L_38)
.L_38:
        /*01e0*/ 	.word	0x00000180
        /*01e4*/ 	.word	0x00000001
        /*01e8*/ 	.word	0x00000001


	//----- nvinfo : EIATTR_CRS_STACK_SIZE
	.align		4
.L_39:
        /*01ec*/ 	.byte	0x04, 0x1e
        /*01ee*/ 	.short	(.L_41 - .L_40)
.L_40:
        /*01f0*/ 	.word	0x00000000


	//----- nvinfo : EIATTR_CBANK_PARAM_SIZE
	.align		4
.L_41:
        /*01f4*/ 	.byte	0x03, 0x19
        /*01f6*/ 	.short	0x0470


	//----- nvinfo : EIATTR_PARAM_CBANK
	.align		4
        /*01f8*/ 	.byte	0x04, 0x0a
        /*01fa*/ 	.short	(.L_43 - .L_42)
	.align		4
.L_42:
        /*01fc*/ 	.word	index@(.nv.constant0._ZN7cutlass13device_kernelINS_4gemm6kernel13GemmUniversalIN4cute5tupleIJiiiiEEENS1_10collective13CollectiveMmaINS1_34MainloopSm90TmaGmmaWarpSpecializedILi2ENS5_IJNS4_1CILi1EEESB_SB_EEENS1_35KernelTmaWarpSpecializedCooperativeEEENS5_IJNSA_ILi128EEESF_NSA_ILi32EEEEEEaNS5_IJlSB_lEEEaSI_NS4_8TiledMMAINS4_8MMA_AtomIJNS4_4SM904GMMA27MMA_64x128x32_S32S8S8_SS_TNEEEENS4_6LayoutINS5_IJNSA_ILi2EEESB_SB_EEENS5_IJSB_NSA_ILi0EEESS_EEEEENS5_IJNS4_10UnderscoreESV_SV_EEEEENS4_13SM90_TMA_LOADENS4_14ComposedLayoutINS4_7SwizzleILi1ELi4ELi3EEENS4_18smem_ptr_flag_bitsILi8EEENSP_INS5_IJNSA_ILi8EEESG_EEENS5_IJSG_SB_EEEEEEEvNS4_8identityESY_S18_vS19_EENS_8epilogue10collective6detail29Sm90TmaWarpSpecializedAdapterINS1C_15DefaultEpilogueIaSI_SI_NS1B_6thread17LinearCombinationIaLi1EiiLNS1G_9ScaleType4KindE0ELNS_15FloatRoundStyleE2EaEENS1_15EpilogueDefaultEEEEEvvEEEEvNT_6ParamsE)
        /*0200*/ 	.short	0x0210
        /*0202*/ 	.short	0x0470


	//----- nvinfo : EIATTR_SW_WAR
	.align		4
.L_43:
        /*0204*/ 	.byte	0x04, 0x36
        /*0206*/ 	.short	(.L_45 - .L_44)
.L_44:
        /*0208*/ 	.word	0x00000008
.L_45:


//--------------------- .nv.callgraph             --------------------------
	.section	.nv.callgraph,"",@"SHT_CUDA_CALLGRAPH"
	.align	4
	.sectionentsize	8
	.align		4
        /*0000*/ 	.word	0x00000000
	.align		4
        /*0004*/ 	.word	0xffffffff
	.align		4
        /*0008*/ 	.word	index@(_ZN7cutlass13device_kernelINS_4gemm6kernel13GemmUniversalIN4cute5tupleIJiiiiEEENS1_10collective13CollectiveMmaINS1_34MainloopSm90TmaGmmaWarpSpecializedILi2ENS5_IJNS4_1CILi1EEESB_SB_EEENS1_35KernelTmaWarpSpecializedCooperativeEEENS5_IJNSA_ILi128EEESF_NSA_ILi32EEEEEEaNS5_IJlSB_lEEEaSI_NS4_8TiledMMAINS4_8MMA_AtomIJNS4_4SM904GMMA27MMA_64x128x32_S32S8S8_SS_TNEEEENS4_6LayoutINS5_IJNSA_ILi2EEESB_SB_EEENS5_IJSB_NSA_ILi0EEESS_EEEEENS5_IJNS4_10UnderscoreESV_SV_EEEEENS4_13SM90_TMA_LOADENS4_14ComposedLayoutINS4_7SwizzleILi1ELi4ELi3EEENS4_18smem_ptr_flag_bitsILi8EEENSP_INS5_IJNSA_ILi8EEESG_EEENS5_IJSG_SB_EEEEEEEvNS4_8identityESY_S18_vS19_EENS_8epilogue10collective6detail29Sm90TmaWarpSpecializedAdapterINS1C_15DefaultEpilogueIaSI_SI_NS1B_6thread17LinearCombinationIaLi1EiiLNS1G_9ScaleType4KindE0ELNS_15FloatRoundStyleE2EaEENS1_15EpilogueDefaultEEEEEvvEEEEvNT_6ParamsE)
	.align		4
        /*000c*/ 	.word	index@(__assertfail)
	.align		4
        /*0010*/ 	.word	0x00000000
	.align		4
        /*0014*/ 	.word	0xfffffffe
	.align		4
        /*0018*/ 	.word	0x00000000
	.align		4
        /*001c*/ 	.word	0xfffffffd
	.align		4
        /*0020*/ 	.word	0x00000000
	.align		4
        /*0024*/ 	.word	0xfffffffc


//--------------------- .nv.constant4             --------------------------
	.section	.nv.constant4,"a",@progbits
	.align	8
	.align		8
.nv.constant4:
        /*0000*/ 	.dword	__assertfail
	.align		8
        /*0008*/ 	.dword	__unnamed_1
	.align		8
        /*0010*/ 	.dword	_ZN40_INTERNAL_144e39c1_4_k_cu_1bc1f454_297434cuda3std3__45__cpo5beginE
	.align		8
        /*0018*/ 	.dword	_ZN40_INTERNAL_144e39c1_4_k_cu_1bc1f454_297434cuda3std3__45__cpo3endE
	.align		8
        /*0020*/ 	.dword	_ZN40_INTERNAL_144e39c1_4_k_cu_1bc1f454_297434cuda3std3__45__cpo6cbeginE
	.align		8
        /*0028*/ 	.dword	_ZN40_INTERNAL_144e39c1_4_k_cu_1bc1f454_297434cuda3std3__45__cpo4cendE
	.align		8
        /*0030*/ 	.dword	_ZN40_INTERNAL_144e39c1_4_k_cu_1bc1f454_297434cuda3std3__442_GLOBAL__N__144e39c1_4_k_cu_1bc1f454_297436ignoreE
	.align		8
        /*0038*/ 	.dword	_ZN40_INTERNAL_144e39c1_4_k_cu_1bc1f454_297434cuda3std3__419piecewise_constructE
	.align		8
        /*0040*/ 	.dword	_ZN40_INTERNAL_144e39c1_4_k_cu_1bc1f454_297434cuda3std3__48in_placeE
	.align		8
        /*0048*/ 	.dword	_ZN40_INTERNAL_144e39c1_4_k_cu_1bc1f454_297434cuda3std6ranges3__45__cpo4swapE
	.align		8
        /*0050*/ 	.dword	_ZN40_INTERNAL_144e39c1_4_k_cu_1bc1f454_297434cuda3std6ranges3__45__cpo9iter_moveE
	.align		8
        /*0058*/ 	.dword	_ZN40_INTERNAL_144e39c1_4_k_cu_1bc1f454_297434cute7productE
	.align		8
        /*0060*/ 	.dword	_ZN40_INTERNAL_144e39c1_4_k_cu_1bc1f454_297434cute1_E
	.align		8
        /*0068*/ 	.dword	$str$22
	.align		8
        /*0070*/ 	.dword	$str$23


//--------------------- .text._ZN7cutlass13device_kernelINS_4gemm6kernel13GemmUniversalIN4cute5tupleIJiiiiEEENS1_10collective13CollectiveMmaINS1_34MainloopSm90TmaGmmaWarpSpecializedILi2ENS5_IJNS4_1CILi1EEESB_SB_EEENS1_35KernelTmaWarpSpecializedCooperativeEEENS5_IJNSA_ILi128EEESF_NSA_ILi32EEEEEEaNS5_IJlSB_lEEEaSI_NS4_8TiledMMAINS4_8MMA_AtomIJNS4_4SM904GMMA27MMA_64x128x32_S32S8S8_SS_TNEEEENS4_6LayoutINS5_IJNSA_ILi2EEESB_SB_EEENS5_IJSB_NSA_ILi0EEESS_EEEEENS5_IJNS4_10UnderscoreESV_SV_EEEEENS4_13SM90_TMA_LOADENS4_14ComposedLayoutINS4_7SwizzleILi1ELi4ELi3EEENS4_18smem_ptr_flag_bitsILi8EEENSP_INS5_IJNSA_ILi8EEESG_EEENS5_IJSG_SB_EEEEEEEvNS4_8identityESY_S18_vS19_EENS_8epilogue10collective6detail29Sm90TmaWarpSpecializedAdapterINS1C_15DefaultEpilogueIaSI_SI_NS1B_6thread17LinearCombinationIaLi1EiiLNS1G_9ScaleType4KindE0ELNS_15FloatRoundStyleE2EaEENS1_15EpilogueDefaultEEEEEvvEEEEvNT_6ParamsE --------------------------
	.section	.text._ZN7cutlass13device_kernelINS_4gemm6kernel13GemmUniversalIN4cute5tupleIJiiiiEEENS1_10collective13CollectiveMmaINS1_34MainloopSm90TmaGmmaWarpSpecializedILi2ENS5_IJNS4_1CILi1EEESB_SB_EEENS1_35KernelTmaWarpSpecializedCooperativeEEENS5_IJNSA_ILi128EEESF_NSA_ILi32EEEEEEaNS5_IJlSB_lEEEaSI_NS4_8TiledMMAINS4_8MMA_AtomIJNS4_4SM904GMMA27MMA_64x128x32_S32S8S8_SS_TNEEEENS4_6LayoutINS5_IJNSA_ILi2EEESB_SB_EEENS5_IJSB_NSA_ILi0EEESS_EEEEENS5_IJNS4_10UnderscoreESV_SV_EEEEENS4_13SM90_TMA_LOADENS4_14ComposedLayoutINS4_7SwizzleILi1ELi4ELi3EEENS4_18smem_ptr_flag_bitsILi8EEENSP_INS5_IJNSA_ILi8EEESG_EEENS5_IJSG_SB_EEEEEEEvNS4_8identityESY_S18_vS19_EENS_8epilogue10collective6detail29Sm90TmaWarpSpecializedAdapterINS1C_15DefaultEpilogueIaSI_SI_NS1B_6thread17LinearCombinationIaLi1EiiLNS1G_9ScaleType4KindE0ELNS_15FloatRoundStyleE2EaEENS1_15EpilogueDefaultEEEEEvvEEEEvNT_6ParamsE,"ax",@progbits
	.align	128
.text._ZN7cutlass13device_kernelINS_4gemm6kernel13GemmUniversalIN4cute5tupleIJiiiiEEENS1_10collective13CollectiveMmaINS1_34MainloopSm90TmaGmmaWarpSpecializedILi2ENS5_IJNS4_1CILi1EEESB_SB_EEENS1_35KernelTmaWarpSpecializedCooperativeEEENS5_IJNSA_ILi128EEESF_NSA_ILi32EEEEEEaNS5_IJlSB_lEEEaSI_NS4_8TiledMMAINS4_8MMA_AtomIJNS4_4SM904GMMA27MMA_64x128x32_S32S8S8_SS_TNEEEENS4_6LayoutINS5_IJNSA_ILi2EEESB_SB_EEENS5_IJSB_NSA_ILi0EEESS_EEEEENS5_IJNS4_10UnderscoreESV_SV_EEEEENS4_13SM90_TMA_LOADENS4_14ComposedLayoutINS4_7SwizzleILi1ELi4ELi3EEENS4_18smem_ptr_flag_bitsILi8EEENSP_INS5_IJNSA_ILi8EEESG_EEENS5_IJSG_SB_EEEEEEEvNS4_8identityESY_S18_vS19_EENS_8epilogue10collective6detail29Sm90TmaWarpSpecializedAdapterINS1C_15DefaultEpilogueIaSI_SI_NS1B_6thread17LinearCombinationIaLi1EiiLNS1G_9ScaleType4KindE0ELNS_15FloatRoundStyleE2EaEENS1_15EpilogueDefaultEEEEEvvEEEEvNT_6ParamsE:
        .type           _ZN7cutlass13device_kernelINS_4gemm6kernel13GemmUniversalIN4cute5tupleIJiiiiEEENS1_10collective13CollectiveMmaINS1_34MainloopSm90TmaGmmaWarpSpecializedILi2ENS5_IJNS4_1CILi1EEESB_SB_EEENS1_35KernelTmaWarpSpecializedCooperativeEEENS5_IJNSA_ILi128EEESF_NSA_ILi32EEEEEEaNS5_IJlSB_lEEEaSI_NS4_8TiledMMAINS4_8MMA_AtomIJNS4_4SM904GMMA27MMA_64x128x32_S32S8S8_SS_TNEEEENS4_6LayoutINS5_IJNSA_ILi2EEESB_SB_EEENS5_IJSB_NSA_ILi0EEESS_EEEEENS5_IJNS4_10UnderscoreESV_SV_EEEEENS4_13SM90_TMA_LOADENS4_14ComposedLayoutINS4_7SwizzleILi1ELi4ELi3EEENS4_18smem_ptr_flag_bitsILi8EEENSP_INS5_IJNSA_ILi8EEESG_EEENS5_IJSG_SB_EEEEEEEvNS4_8identityESY_S18_vS19_EENS_8epilogue10collective6detail29Sm90TmaWarpSpecializedAdapterINS1C_15DefaultEpilogueIaSI_SI_NS1B_6thread17LinearCombinationIaLi1EiiLNS1G_9ScaleType4KindE0ELNS_15FloatRoundStyleE2EaEENS1_15EpilogueDefaultEEEEEvvEEEEvNT_6ParamsE,@function
        .size           _ZN7cutlass13device_kernelINS_4gemm6kernel13GemmUniversalIN4cute5tupleIJiiiiEEENS1_10collective13CollectiveMmaINS1_34MainloopSm90TmaGmmaWarpSpecializedILi2ENS5_IJNS4_1CILi1EEESB_SB_EEENS1_35KernelTmaWarpSpecializedCooperativeEEENS5_IJNSA_ILi128EEESF_NSA_ILi32EEEEEEaNS5_IJlSB_lEEEaSI_NS4_8TiledMMAINS4_8MMA_AtomIJNS4_4SM904GMMA27MMA_64x128x32_S32S8S8_SS_TNEEEENS4_6LayoutINS5_IJNSA_ILi2EEESB_SB_EEENS5_IJSB_NSA_ILi0EEESS_EEEEENS5_IJNS4_10UnderscoreESV_SV_EEEEENS4_13SM90_TMA_LOADENS4_14ComposedLayoutINS4_7SwizzleILi1ELi4ELi3EEENS4_18smem_ptr_flag_bitsILi8EEENSP_INS5_IJNSA_ILi8EEESG_EEENS5_IJSG_SB_EEEEEEEvNS4_8identityESY_S18_vS19_EENS_8epilogue10collective6detail29Sm90TmaWarpSpecializedAdapterINS1C_15DefaultEpilogueIaSI_SI_NS1B_6thread17LinearCombinationIaLi1EiiLNS1G_9ScaleType4KindE0ELNS_15FloatRoundStyleE2EaEENS1_15EpilogueDefaultEEEEEvvEEEEvNT_6ParamsE,(.L_x_194 - _ZN7cutlass13device_kernelINS_4gemm6kernel13GemmUniversalIN4cute5tupleIJiiiiEEENS1_10collective13CollectiveMmaINS1_34MainloopSm90TmaGmmaWarpSpecializedILi2ENS5_IJNS4_1CILi1EEESB_SB_EEENS1_35KernelTmaWarpSpecializedCooperativeEEENS5_IJNSA_ILi128EEESF_NSA_ILi32EEEEEEaNS5_IJlSB_lEEEaSI_NS4_8TiledMMAINS4_8MMA_AtomIJNS4_4SM904GMMA27MMA_64x128x32_S32S8S8_SS_TNEEEENS4_6LayoutINS5_IJNSA_ILi2EEESB_SB_EEENS5_IJSB_NSA_ILi0EEESS_EEEEENS5_IJNS4_10UnderscoreESV_SV_EEEEENS4_13SM90_TMA_LOADENS4_14ComposedLayoutINS4_7SwizzleILi1ELi4ELi3EEENS4_18smem_ptr_flag_bitsILi8EEENSP_INS5_IJNSA_ILi8EEESG_EEENS5_IJSG_SB_EEEEEEEvNS4_8identityESY_S18_vS19_EENS_8epilogue10collective6detail29Sm90TmaWarpSpecializedAdapterINS1C_15DefaultEpilogueIaSI_SI_NS1B_6thread17LinearCombinationIaLi1EiiLNS1G_9ScaleType4KindE0ELNS_15FloatRoundStyleE2EaEENS1_15EpilogueDefaultEEEEEvvEEEEvNT_6ParamsE)
        .other          _ZN7cutlass13device_kernelINS_4gemm6kernel13GemmUniversalIN4cute5tupleIJiiiiEEENS1_10collective13CollectiveMmaINS1_34MainloopSm90TmaGmmaWarpSpecializedILi2ENS5_IJNS4_1CILi1EEESB_SB_EEENS1_35KernelTmaWarpSpecializedCooperativeEEENS5_IJNSA_ILi128EEESF_NSA_ILi32EEEEEEaNS5_IJlSB_lEEEaSI_NS4_8TiledMMAINS4_8MMA_AtomIJNS4_4SM904GMMA27MMA_64x128x32_S32S8S8_SS_TNEEEENS4_6LayoutINS5_IJNSA_ILi2EEESB_SB_EEENS5_IJSB_NSA_ILi0EEESS_EEEEENS5_IJNS4_10UnderscoreESV_SV_EEEEENS4_13SM90_TMA_LOADENS4_14ComposedLayoutINS4_7SwizzleILi1ELi4ELi3EEENS4_18smem_ptr_flag_bitsILi8EEENSP_INS5_IJNSA_ILi8EEESG_EEENS5_IJSG_SB_EEEEEEEvNS4_8identityESY_S18_vS19_EENS_8epilogue10collective6detail29Sm90TmaWarpSpecializedAdapterINS1C_15DefaultEpilogueIaSI_SI_NS1B_6thread17LinearCombinationIaLi1EiiLNS1G_9ScaleType4KindE0ELNS_15FloatRoundStyleE2EaEENS1_15EpilogueDefaultEEEEEvvEEEEvNT_6ParamsE,@"STO_CUDA_ENTRY STV_DEFAULT"
_ZN7cutlass13device_kernelINS_4gemm6kernel13GemmUniversalIN4cute5tupleIJiiiiEEENS1_10collective13CollectiveMmaINS1_34MainloopSm90TmaGmmaWarpSpecializedILi2ENS5_IJNS4_1CILi1EEESB_SB_EEENS1_35KernelTmaWarpSpecializedCooperativeEEENS5_IJNSA_ILi128EEESF_NSA_ILi32EEEEEEaNS5_IJlSB_lEEEaSI_NS4_8TiledMMAINS4_8MMA_AtomIJNS4_4SM904GMMA27MMA_64x128x32_S32S8S8_SS_TNEEEENS4_6LayoutINS5_IJNSA_ILi2EEESB_SB_EEENS5_IJSB_NSA_ILi0EEESS_EEEEENS5_IJNS4_10UnderscoreESV_SV_EEEEENS4_13SM90_TMA_LOADENS4_14ComposedLayoutINS4_7SwizzleILi1ELi4ELi3EEENS4_18smem_ptr_flag_bitsILi8EEENSP_INS5_IJNSA_ILi8EEESG_EEENS5_IJSG_SB_EEEEEEEvNS4_8identityESY_S18_vS19_EENS_8epilogue10collective6detail29Sm90TmaWarpSpecializedAdapterINS1C_15DefaultEpilogueIaSI_SI_NS1B_6thread17LinearCombinationIaLi1EiiLNS1G_9ScaleType4KindE0ELNS_15FloatRoundStyleE2EaEENS1_15EpilogueDefaultEEEEEvvEEEEvNT_6ParamsE:
[----:B------:R-:W0:Y:S01]  /*0000*/  LDC R1, c[0x0][0x28] ;  /* 0x00000a00ff017b82 */ /* 0x000e220000000800 */
[----:B------:R-:W1:Y:S01]  /*0010*/  S2R R4, SR_TID.X ;  /* 0x0000000000047919 */ /* 0x000e620000002100 */
[----:B------:R-:W-:Y:S01]  /*0020*/  ELECT P0, URZ, PT ;  /* 0x00000000003f782f */ /* 0x000fe20003800000 */
[----:B------:R-:W-:Y:S01]  /*0030*/  BSSY B0, `(.L_x_0) ;  /* 0x000000f000007945 */ /* 0x000fe20003800000 */
[--C-:B-1----:R-:W-:Y:S02]  /*0040*/  SHF.R.U32.HI R0, RZ, 0x5, R4.reuse ;  /* 0x00000005ff007819 */ /* 0x102fe40000011604 */
[----:B------:R-:W-:-:S03]  /*0050*/  SHF.R.U32.HI R14, RZ, 0x7, R4 ;  /* 0x00000007ff0e7819 */ /* 0x000fc60000011604 */
[----:B------:R-:W1:Y:S04]  /*0060*/  SHFL.IDX PT, R5, R0, RZ, 0x1f ;  /* 0x00001fff00057589 */ /* 0x000e6800000e0000 */
[----:B------:R2:W3:Y:S01]  /*0070*/  SHFL.IDX PT, R10, R14, RZ, 0x1f ;  /* 0x00001fff0e0a7589 */ /* 0x0004e200000e0000 */
[----:B-1----:R-:W-:-:S13]  /*0080*/  ISETP.NE.OR P0, PT, R5, RZ, !P0 ;  /* 0x000000ff0500720c */ /* 0x002fda0004705670 */
[----:B0-23--:R-:W-:Y:S05]  /*0090*/  @P0 BRA `(.L_x_1) ;  /* 0x0000000000200947 */ /* 0x00dfea0003800000 */
[----:B------:R-:W-:Y:S02]  /*00a0*/  ULDC.64 UR4, c[0x0][0x198] ;  /* 0x0000660000047ab9 */ /* 0x000fe40000000a00 */
[----:B------:R-:W-:Y:S02]  /*00b0*/  UIADD3 UR6, UP0, UR4, 0xf0, URZ ;  /* 0x000000f004067890 */ /* 0x000fe4000ff1e03f */
[----:B------:R-:W-:Y:S02]  /*00c0*/  UIADD3 UR4, UP1, UR4, 0x1f0, URZ ;  /* 0x000001f004047890 */ /* 0x000fe4000ff3e03f */
[----:B------:R-:W-:Y:S02]  /*00d0*/  UIADD3.X UR7, URZ, UR5, URZ, UP0, !UPT ;  /* 0x000000053f077290 */ /* 0x000fe400087fe43f */
[----:B------:R-:W-:-:S07]  /*00e0*/  UIADD3.X UR5, URZ, UR5, URZ, UP1, !UPT ;  /* 0x000000053f057290 */ /* 0x000fce0008ffe43f */
[----:B------:R0:W-:Y:S02]  /*00f0*/  UTMACCTL.PF [UR6] ;  /* 0x00000000060079b9 */ /* 0x0001e40008040000 */
[----:B------:R0:W-:Y:S02]  /*0100*/  UTMACCTL.PF [UR4] ;  /* 0x00000000040079b9 */ /* 0x0001e40008040000 */
[----:B0-----:R-:W-:Y:S01]  /*0110*/  NOP ;  /* 0x0000000000007918 */ /* 0x001fe20000000000 */
.L_x_1:
[----:B------:R-:W-:Y:S05]  /*0120*/  BSYNC B0 ;  /* 0x0000000000007941 */ /* 0x000fea0003800000 */
.L_x_0:
[----:B------:R-:W0:Y:S02]  /*0130*/  SHFL.IDX PT, R2, R0, RZ, 0x1f ;  /* 0x00001fff00027589 */ /* 0x000e2400000e0000 */
[----:B0-----:R-:W-:-:S13]  /*0140*/  ISETP.NE.AND P0, PT, R2, RZ, PT ;  /* 0x000000ff0200720c */ /* 0x001fda0003f05270 */
[----:B------:R-:W-:Y:S05]  /*0150*/  @P0 BRA `(.L_x_2) ;  /* 0x0000000000480947 */ /* 0x000fea0003800000 */
[----:B------:R-:W0:Y:S01]  /*0160*/  S2UR UR8, SR_CgaCtaId ;  /* 0x00000000000879c3 */ /* 0x000e220000008800 */
[----:B------:R-:W-:Y:S01]  /*0170*/  UMOV UR4, 0x400 ;  /* 0x0000040000047882 */ /* 0x000fe20000000000 */
[----:B------:R-:W-:Y:S01]  /*0180*/  UMOV UR5, 0x1 ;  /* 0x0000000100057882 */ /* 0x000fe20000000000 */
[----:B------:R-:W-:Y:S01]  /*0190*/  UMOV UR6, 0x100 ;  /* 0x0000010000067882 */ /* 0x000fe20000000000 */
[----:B------:R-:W-:Y:S01]  /*01a0*/  ELECT P0, URZ, PT ;  /* 0x00000000003f782f */ /* 0x000fe20003800000 */
[----:B------:R-:W-:-:S04]  /*01b0*/  UIADD3 UR6, -UR6, 0x100000, URZ ;  /* 0x0010000006067890 */ /* 0x000fc8000fffe13f */
[----:B------:R-:W-:Y:S02]  /*01c0*/  USHF.L.U32 UR7, UR6, 0xb, URZ ;  /* 0x0000000b06077899 */ /* 0x000fe4000800063f */
[----:B------:R-:W-:Y:S02]  /*01d0*/  USHF.L.U32 UR6, UR6, 0x1, URZ ;  /* 0x0000000106067899 */ /* 0x000fe4000800063f */
[----:B0-----:R-:W-:Y:S02]  /*01e0*/  ULEA UR8, UR8, UR4, 0x18 ;  /* 0x0000000408087291 */ /* 0x001fe4000f8ec03f */
[----:B------:R-:W-:-:S04]  /*01f0*/  UIADD3 UR4, -UR5, 0x100000, URZ ;  /* 0x0010000005047890 */ /* 0x000fc8000fffe13f */
[----:B------:R-:W-:Y:S02]  /*0200*/  USHF.L.U32 UR5, UR4, 0xb, URZ ;  /* 0x0000000b04057899 */ /* 0x000fe4000800063f */
[----:B------:R-:W-:Y:S01]  /*0210*/  USHF.L.U32 UR4, UR4, 0x1, URZ ;  /* 0x0000000104047899 */ /* 0x000fe2000800063f */
[----:B------:R-:W0:Y:S11]  /*0220*/  FENCE.VIEW.ASYNC.S ;  /* 0x00000000000073c6 */ /* 0x000e360000000000 */
[----:B0-----:R0:W1:Y:S01]  /*0230*/  SYNCS.EXCH.64 URZ, [UR8], UR4 ;  /* 0x00000004083f75b2 */ /* 0x0010620008000100 */
[----:B------:R0:W2:Y:S01]  /*0240*/  SYNCS.EXCH.64 URZ, [UR8+0x10], UR6 ;  /* 0x00001006083f75b2 */ /* 0x0000a20008000100 */
[----:B------:R0:W3:Y:S01]  /*0250*/  SYNCS.EXCH.64 URZ, [UR8+0x8], UR4 ;  /* 0x00000804083f75b2 */ /* 0x0000e20008000100 */
[----:B------:R0:W4:Y:S01]  /*0260*/  SYNCS.EXCH.64 URZ, [UR8+0x18], UR6 ;  /* 0x00001806083f75b2 */ /* 0x0001220008000100 */
[----:B------:R-:W-:Y:S01]  /*0270*/  NOP ;  /* 0x0000000000007918 */ /* 0x000fe20000000000 */
.L_x_2:
[----:B------:R-:W5:Y:S01]  /*0280*/  SHFL.IDX PT, R0, R0, RZ, 0x1f ;  /* 0x00001fff00007589 */ /* 0x000f6200000e0000 */
[----:B------:R-:W-:Y:S01]  /*0290*/  ELECT P0, URZ, PT ;  /* 0x00000000003f782f */ /* 0x000fe20003800000 */
[----:B------:R-:W1:Y:S01]  /*02a0*/  LDC R2, c[0x0][0x65c] ;  /* 0x00019700ff027b82 */ /* 0x000e620000000800 */
[----:B0-----:R-:W-:Y:S01]  /*02b0*/  UMOV UR4, 0x20 ;  /* 0x0000002000047882 */ /* 0x001fe20000000000 */
[----:B------:R-:W0:Y:S01]  /*02c0*/  S2R R3, SR_CTAID.Y ;  /* 0x0000000000037919 */ /* 0x000e220000002600 */
[----:B------:R-:W-:Y:S01]  /*02d0*/  NOP ;  /* 0x0000000000007918 */ /* 0x000fe20000000000 */
[----:B------:R-:W-:Y:S01]  /*02e0*/  ISETP.NE.AND P2, PT, R10, RZ, PT ;  /* 0x000000ff0a00720c */ /* 0x000fe20003f45270 */
[----:B------:R-:W-:Y:S01]  /*02f0*/  NOP ;  /* 0x0000000000007918 */ /* 0x000fe20000000000 */
[----:B------:R-:W2:Y:S01]  /*0300*/  S2R R6, SR_CTAID.X ;  /* 0x0000000000067919 */ /* 0x000ea20000002500 */
[----:B------:R-:W-:Y:S01]  /*0310*/  IMAD.MOV.U32 R7, RZ, RZ, RZ ;  /* 0x000000ffff077224 */ /* 0x000fe200078e00ff */
[----:B-----5:R-:W-:-:S02]  /*0320*/  ISETP.NE.OR P0, PT, R0, RZ, !P0 ;  /* 0x000000ff0000720c */ /* 0x020fc40004705670 */
[----:B-1----:R-:W-:-:S04]  /*0330*/  ISETP.NE.AND P3, PT, R2, 0x1, PT ;  /* 0x000000010200780c */ /* 0x002fc80003f65270 */
[----:B------:R-:W-:Y:S02]  /*0340*/  P2R R0, PR, RZ, 0x8 ;  /* 0x00000008ff007803 */ /* 0x000fe40000000000 */
[----:B------:R-:W-:-:S04]  /*0350*/  SHF.R.S32.HI R0, RZ, 0x1f, R5 ;  /* 0x0000001fff007819 */ /* 0x000fc80000011405 */
[----:B------:R-:W-:Y:S01]  /*0360*/  LEA.HI R0, R0, R5, RZ, 0x2 ;  /* 0x0000000500007211 */ /* 0x000fe200078f10ff */
[----:B------:R-:W-:Y:S01]  /*0370*/  VOTEU.ALL UP0, P0 ;  /* 0x00000000003f7886 */ /* 0x000fe20000000000 */
[----:B------:R-:W-:Y:S01]  /*0380*/  VOTEU.ALL UP1, P0 ;  /* 0x00000000003f7886 */ /* 0x000fe20000020000 */
[----:B------:R-:W2:Y:S01]  /*0390*/  @P3 LDC R17, c[0x0][0x10] ;  /* 0x00000400ff113b82 */ /* 0x000ea20000000800 */
[----:B------:R-:W-:Y:S01]  /*03a0*/  LOP3.LUT R0, R0, 0xfffffffc, RZ, 0xc0, !PT ;  /* 0xfffffffc00007812 */ /* 0x000fe200078ec0ff */
[----:B0-----:R-:W-:Y:S01]  /*03b0*/  @P3 IMAD.MOV.U32 R8, RZ, RZ, R3 ;  /* 0x000000ffff083224 */ /* 0x001fe200078e0003 */
[----:B------:R-:W-:Y:S01]  /*03c0*/  @!UP0 UMOV UR6, 0x400 ;  /* 0x0000040000068882 */ /* 0x000fe20000000000 */
[----:B------:R-:W-:-:S04]  /*03d0*/  @!UP0 UIADD3 UR4, -UR4, 0x100000, URZ ;  /* 0x0010000004048890 */ /* 0x000fc8000fffe13f */
[----:B------:R-:W-:Y:S02]  /*03e0*/  @!UP0 USHF.L.U32 UR5, UR4, 0xb, URZ ;  /* 0x0000000b04058899 */ /* 0x000fe4000800063f */
[----:B------:R-:W-:Y:S01]  /*03f0*/  @!UP0 USHF.L.U32 UR4, UR4, 0x1, URZ ;  /* 0x0000000104048899 */ /* 0x000fe2000800063f */
[----:B------:R-:W-:Y:S02]  /*0400*/  @P3 IMAD.MOV.U32 R9, RZ, RZ, RZ ;  /* 0x000000ffff093224 */ /* 0x000fe400078e00ff */
[----:B------:R-:W-:Y:S01]  /*0410*/  IMAD.IADD R0, R5, 0x1, -R0 ;  /* 0x0000000105007824 */ /* 0x000fe200078e0a00 */
[----:B------:R-:W0:Y:S01]  /*0420*/  @!UP0 S2UR UR7, SR_CgaCtaId ;  /* 0x00000000000789c3 */ /* 0x000e220000008800 */
[----:B------:R-:W-:-:S03]  /*0430*/  @P3 IMAD.MOV.U32 R5, RZ, RZ, RZ ;  /* 0x000000ffff053224 */ /* 0x000fc600078e00ff */
[----:B------:R-:W-:-:S04]  /*0440*/  ISETP.NE.AND P1, PT, R0, 0x3, PT ;  /* 0x000000030000780c */ /* 0x000fc80003f25270 */
[----:B------:R-:W1:Y:S01]  /*0450*/  @!P3 LDC R11, c[0x0][0xc] ;  /* 0x00000300ff0bbb82 */ /* 0x000e620000000800 */
[----:B--2---:R-:W-:-:S04]  /*0460*/  @P3 IMAD.WIDE.U32 R16, R6, R17, R8 ;  /* 0x0000001106103225 */ /* 0x004fc800078e0008 */
[----:B------:R-:W-:Y:S01]  /*0470*/  @P3 IMAD.IADD R17, R17, 0x1, R5 ;  /* 0x0000000111113824 */ /* 0x000fe200078e0205 */
[----:B------:R-:W-:Y:S01]  /*0480*/  LOP3.LUT R5, R4, 0x7f, RZ, 0xc0, !PT ;  /* 0x0000007f04057812 */ /* 0x000fe200078ec0ff */
[----:B0-----:R-:W-:Y:S01]  /*0490*/  @!UP0 ULEA UR8, UR7, UR6, 0x18 ;  /* 0x0000000607088291 */ /* 0x001fe2000f8ec03f */
[----:B------:R-:W-:Y:S02]  /*04a0*/  VOTEU.ALL UP0, P0 ;  /* 0x00000000003f7886 */ /* 0x000fe40000000000 */
[----:B------:R-:W-:Y:S01]  /*04b0*/  ULDC UR6, c[0x0][0xc] ;  /* 0x0000030000067ab9 */ /* 0x000fe20000000800 */
[----:B------:R-:W-:Y:S01]  /*04c0*/  ISETP.EQ.OR P0, PT, R0, RZ, !P1 ;  /* 0x000000ff0000720c */ /* 0x000fe20004f02670 */
[----:B------:R-:W-:-:S03]  /*04d0*/  ULDC UR7, c[0x0][0x10] ;  /* 0x0000040000077ab9 */ /* 0x000fc60000000800 */
[C---:B------:R-:W-:Y:S01]  /*04e0*/  ISETP.EQ.AND P0, PT, R10.reuse, RZ, P0 ;  /* 0x000000ff0a00720c */ /* 0x040fe20000702270 */
[----:B------:R-:W-:Y:S02]  /*04f0*/  VIADD R10, R10, 0xffffffff ;  /* 0xffffffff0a0a7836 */ /* 0x000fe40000000000 */
[----:B-1----:R-:W-:Y:S01]  /*0500*/  @!P3 IMAD.WIDE.U32 R8, R11, R3, R6 ;  /* 0x000000030b08b225 */ /* 0x002fe200078e0006 */
[----:B------:R-:W0:Y:S02]  /*0510*/  FENCE.VIEW.ASYNC.S ;  /* 0x00000000000073c6 */ /* 0x000e240000000000 */
[----:B0-----:R-:W3:Y:S01]  /*0520*/  @!UP0 SYNCS.EXCH.64 URZ, [UR8+0x30], UR4 ;  /* 0x00003004083f85b2 */ /* 0x001ee20008000100 */
[----:B------:R-:W-:Y:S02]  /*0530*/  SEL R18, RZ, 0x1, !P0 ;  /* 0x00000001ff127807 */ /* 0x000fe40004000000 */
[----:B------:R-:W-:Y:S01]  /*0540*/  ISETP.GE.U32.AND P1, PT, R10, 0x2, PT ;  /* 0x000000020a00780c */ /* 0x000fe20003f26070 */
[----:B------:R-:W-:-:S02]  /*0550*/  @!P3 IMAD.MOV.U32 R16, RZ, RZ, R8 ;  /* 0x000000ffff10b224 */ /* 0x000fc400078e0008 */
[----:B------:R-:W-:Y:S01]  /*0560*/  @!P3 IMAD.MOV.U32 R17, RZ, RZ, R9 ;  /* 0x000000ffff11b224 */ /* 0x000fe200078e0009 */
[----:B------:R-:W-:Y:S01]  /*0570*/  SEL R18, R18, 0x2, P1 ;  /* 0x0000000212127807 */ /* 0x000fe20000800000 */
[----:B------:R0:W3:Y:S01]  /*0580*/  @!UP1 SYNCS.EXCH.64 URZ, [UR8+0x38], UR4 ;  /* 0x00003804083f95b2 */ /* 0x0000e20008000100 */
[----:B------:R-:W-:Y:S01]  /*0590*/  NOP ;  /* 0x0000000000007918 */ /* 0x000fe20000000000 */
[----:B0-----:R-:W-:-:S03]  /*05a0*/  UIMAD.WIDE.U32 UR4, UR6, UR7, URZ ;  /* 0x00000007060472a5 */ /* 0x001fc6000f8e003f */
[----:B------:R-:W-:Y:S02]  /*05b0*/  ULDC UR6, c[0x0][0x14] ;  /* 0x0000050000067ab9 */ /* 0x000fe40000000800 */
[----:B------:R-:W-:Y:S02]  /*05c0*/  UIMAD.WIDE.U32 UR36, UR4, UR6, URZ ;  /* 0x00000006042472a5 */ /* 0x000fe4000f8e003f */
[----:B------:R-:W-:-:S04]  /*05d0*/  UIMAD UR42, UR5, UR6, URZ ;  /* 0x00000006052a72a4 */ /* 0x000fc8000f8e023f */
[----:B------:R-:W-:Y:S01]  /*05e0*/  UIADD3 UR42, UR37, UR42, URZ ;  /* 0x0000002a252a7290 */ /* 0x000fe2000fffe03f */
[----:B---34-:R-:W-:Y:S06]  /*05f0*/  BAR.SYNC.DEFER_BLOCKING 0x0 ;  /* 0x0000000000007b1d */ /* 0x018fec0000010000 */
[----:B------:R-:W-:Y:S05]  /*0600*/  @!P2 BRA `(.L_x_3) ;  /* 0x0000004c006ca947 */ /* 0x000fea0003800000 */
[----:B------:R-:W-:-:S13]  /*0610*/  ISETP.GT.U32.AND P0, PT, R10, 0x1, PT ;  /* 0x000000010a00780c */ /* 0x000fda0003f04070 */
[----:B------:R-:W-:Y:S05]  /*0620*/  @P0 EXIT ;  /* 0x000000000000094d */ /* 0x000fea0003800000 */
[----:B------:R-:W-:Y:S01]  /*0630*/  ULDC.64 UR4, c[0x0][0x650] ;  /* 0x0001940000047ab9 */ /* 0x000fe20000000a00 */
[----:B------:R-:W-:Y:S01]  /*0640*/  PRMT R0, RZ, 0x7610, R0 ;  /* 0x00007610ff007816 */ /* 0x000fe20000000000 */
[----:B------:R-:W-:Y:S01]  /*0650*/  IMAD.MOV.U32 R97, RZ, RZ, -0x1 ;  /* 0xffffffffff617424 */ /* 0x000fe200078e00ff */
[----:B------:R-:W-:Y:S01]  /*0660*/  ISETP.GE.U32.AND P0, PT, R16, UR4, PT ;  /* 0x0000000410007c0c */ /* 0x000fe2000bf06070 */
[----:B------:R-:W-:Y:S02]  /*0670*/  IMAD.MOV.U32 R98, RZ, RZ, -0x1 ;  /* 0xffffffffff627424 */ /* 0x000fe400078e00ff */
[----:B------:R-:W-:Y:S01]  /*0680*/  IMAD.MOV.U32 R96, RZ, RZ, -0x1 ;  /* 0xffffffffff607424 */ /* 0x000fe200078e00ff */
[----:B------:R-:W-:-:S13]  /*0690*/  ISETP.GE.U32.AND.EX P0, PT, R17, UR5, PT, P0 ;  /* 0x0000000511007c0c */ /* 0x000fda000bf06100 */
[----:B------:R-:W-:Y:S05]  /*06a0*/  @P0 BRA `(.L_x_4) ;  /* 0x0000000400540947 */ /* 0x000fea0003800000 */
[----:B------:R-:W0:Y:S01]  /*06b0*/  LDC.64 R20, c[0x0][0x628] ;  /* 0x00018a00ff147b82 */ /* 0x000e220000000a00 */
[----:B------:R-:W-:Y:S02]  /*06c0*/  IMAD.MOV.U32 R8, RZ, RZ, R16 ;  /* 0x000000ffff087224 */ /* 0x000fe400078e0010 */
[----:B------:R-:W-:-:S05]  /*06d0*/  IMAD.MOV.U32 R9, RZ, RZ, R17 ;  /* 0x000000ffff097224 */ /* 0x000fca00078e0011 */
[----:B------:R-:W1:Y:S08]  /*06e0*/  LDC R0, c[0x0][0x630] ;  /* 0x00018c00ff007b82 */ /* 0x000e700000000800 */
[----:B------:R-:W2:Y:S01]  /*06f0*/  LDC.64 R22, c[0x0][0x620] ;  /* 0x00018800ff167b82 */ /* 0x000ea20000000a00 */
[----:B0-----:R-:W-:-:S04]  /*0700*/  ISETP.NE.U32.AND P0, PT, R20, RZ, PT ;  /* 0x000000ff1400720c */ /* 0x001fc80003f05070 */
[----:B------:R-:W-:-:S13]  /*0710*/  ISETP.NE.AND.EX P0, PT, R21, RZ, PT, P0 ;  /* 0x000000ff1500720c */ /* 0x000fda0003f05300 */
[----:B-12---:R-:W-:Y:S05]  /*0720*/  @!P0 BRA `(.L_x_5) ;  /* 0x0000000000288947 */ /* 0x006fea0003800000 */
[----:B------:R-:W0:Y:S02]  /*0730*/  LDC R13, c[0x0][0x634] ;  /* 0x00018d00ff0d7b82 */ /* 0x000e240000000800 */
[----:B0-----:R-:W-:-:S05]  /*0740*/  IADD3 R13, P0, R16, R13, RZ ;  /* 0x0000000d100d7210 */ /* 0x001fca0007f1e0ff */
[----:B------:R-:W-:-:S04]  /*0750*/  IMAD.X R15, RZ, RZ, R17, P0 ;  /* 0x000000ffff0f7224 */ /* 0x000fc800000e0611 */
[----:B------:R-:W-:-:S04]  /*0760*/  IMAD.WIDE.U32 R8, R15, R20, RZ ;  /* 0x000000140f087225 */ /* 0x000fc800078e00ff */
[----:B------:R-:W-:-:S04]  /*0770*/  IMAD.WIDE.U32 R10, P0, R13, R21, R8 ;  /* 0x000000150d0a7225 */ /* 0x000fc80007800008 */
[----:B------:R-:W-:-:S04]  /*0780*/  IMAD.WIDE.U32 R8, R13, R20, RZ ;  /* 0x000000140d087225 */ /* 0x000fc800078e00ff */
[----:B------:R-:W-:Y:S01]  /*0790*/  IMAD.X R13, RZ, RZ, RZ, P0 ;  /* 0x000000ffff0d7224 */ /* 0x000fe200000e06ff */
[----:B------:R-:W-:Y:S01]  /*07a0*/  IADD3 RZ, P0, R9, R10, RZ ;  /* 0x0000000a09ff7210 */ /* 0x000fe20007f1e0ff */
[----:B------:R-:W-:-:S04]  /*07b0*/  IMAD.MOV.U32 R12, RZ, RZ, R11 ;  /* 0x000000ffff0c7224 */ /* 0x000fc800078e000b */
[----:B------:R-:W-:-:S08]  /*07c0*/  IMAD.WIDE.U32.X R8, R15, R21, R12, P0 ;  /* 0x000000150f087225 */ /* 0x000fd000000e040c */
.L_x_5:
[-CC-:B------:R-:W-:Y:S01]  /*07d0*/  SHF.R.U64 R96, R8, R0.reuse, R9.reuse ;  /* 0x0000000008607219 */ /* 0x180fe20000001209 */
[----:B------:R-:W0:Y:S01]  /*07e0*/  LDC R12, c[0x0][0x618] ;  /* 0x00018600ff0c7b82 */ /* 0x000e220000000800 */
[----:B------:R-:W-:Y:S01]  /*07f0*/  SHF.R.U32.HI R7, RZ, R0, R9 ;  /* 0x00000000ff077219 */ /* 0x000fe20000011609 */
[----:B------:R-:W-:Y:S01]  /*0800*/  ULDC UR4, c[0x0][0x150] ;  /* 0x0000540000047ab9 */ /* 0x000fe20000000800 */
[----:B------:R-:W-:Y:S02]  /*0810*/  IADD3 R11, P0, RZ, -R96, RZ ;  /* 0x80000060ff0b7210 */ /* 0x000fe40007f1e0ff */
[----:B------:R-:W-:-:S03]  /*0820*/  I2FP.F32.U32 R0, R6 ;  /* 0x0000000600007245 */ /* 0x000fc60000201000 */
[----:B------:R-:W1:Y:S01]  /*0830*/  LDC.64 R30, c[0x0][0x640] ;  /* 0x00019000ff1e7b82 */ /* 0x000e620000000a00 */
[----:B------:R-:W-:Y:S02]  /*0840*/  IMAD.X R13, RZ, RZ, ~R7, P0 ;  /* 0x000000ffff0d7224 */ /* 0x000fe400000e0e07 */
[----:B------:R-:W-:Y:S01]  /*0850*/  FMUL R0, R0, UR4 ;  /* 0x0000000400007c20 */ /* 0x000fe20008400000 */
[----:B------:R-:W-:Y:S01]  /*0860*/  IMAD.WIDE.U32 R8, R11, R22, R16 ;  /* 0x000000160b087225 */ /* 0x000fe200078e0010 */
[----:B------:R-:W-:-:S03]  /*0870*/  ULDC UR4, c[0x0][0x154] ;  /* 0x0000550000047ab9 */ /* 0x000fc60000000800 */
[----:B------:R-:W-:Y:S01]  /*0880*/  IMAD R10, R13, R22, RZ ;  /* 0x000000160d0a7224 */ /* 0x000fe200078e02ff */
[----:B------:R-:W2:Y:S01]  /*0890*/  LDC R7, c[0x0][0x144] ;  /* 0x00005100ff077b82 */ /* 0x000ea20000000800 */
[----:B------:R-:W3:Y:S02]  /*08a0*/  F2I.U32.TRUNC.NTZ R0, R0 ;  /* 0x0000000000007305 */ /* 0x000ee4000020f000 */
[----:B------:R-:W-:-:S04]  /*08b0*/  IMAD R11, R11, R23, R10 ;  /* 0x000000170b0b7224 */ /* 0x000fc800078e020a */
[----:B------:R-:W-:Y:S01]  /*08c0*/  IMAD.IADD R9, R9, 0x1, R11 ;  /* 0x0000000109097824 */ /* 0x000fe200078e020b */
[----:B------:R-:W4:Y:S01]  /*08d0*/  LDC R24, c[0x0][0x608] ;  /* 0x00018200ff187b82 */ /* 0x000f220000000800 */
[----:B------:R-:W-:-:S03]  /*08e0*/  IMAD.MOV.U32 R11, RZ, RZ, -0x1 ;  /* 0xffffffffff0b7424 */ /* 0x000fc600078e00ff */
[-CC-:B0-----:R-:W-:Y:S02]  /*08f0*/  SHF.R.U64 R22, R8, R12.reuse, R9.reuse ;  /* 0x0000000c08167219 */ /* 0x181fe40000001209 */
[----:B------:R-:W-:Y:S02]  /*0900*/  I2FP.F32.U32 R8, R3 ;  /* 0x0000000300087245 */ /* 0x000fe40000201000 */
[----:B------:R-:W0:Y:S01]  /*0910*/  LDC R28, c[0x0][0x658] ;  /* 0x00019600ff1c7b82 */ /* 0x000e220000000800 */
[----:B-1----:R-:W-:Y:S01]  /*0920*/  ISETP.NE.U32.AND P0, PT, R30, RZ, PT ;  /* 0x000000ff1e00720c */ /* 0x002fe20003f05070 */
[----:B---3--:R-:W-:Y:S02]  /*0930*/  IMAD.MOV R10, RZ, RZ, -R0 ;  /* 0x000000ffff0a7224 */ /* 0x008fe400078e0a00 */
[----:B------:R-:W-:Y:S01]  /*0940*/  FMUL R8, R8, UR4 ;  /* 0x0000000408087c20 */ /* 0x000fe20008400000 */
[----:B------:R-:W-:Y:S02]  /*0950*/  SHF.R.U32.HI R9, RZ, R12, R9 ;  /* 0x0000000cff097219 */ /* 0x000fe40000011609 */
[----:B------:R-:W-:Y:S01]  /*0960*/  ISETP.NE.AND.EX P0, PT, R31, RZ, PT, P0 ;  /* 0x000000ff1f00720c */ /* 0x000fe20003f05300 */
[----:B------:R1:W3:Y:S01]  /*0970*/  F2I.U32.TRUNC.NTZ R15, R8 ;  /* 0x00000008000f7305 */ /* 0x0002e2000020f000 */
[----:B------:R-:W1:Y:S01]  /*0980*/  LDC R20, c[0x0][0x148] ;  /* 0x00005200ff147b82 */ /* 0x000e620000000800 */
[----:B--2---:R-:W-:-:S07]  /*0990*/  IMAD R0, R7, R10, R6 ;  /* 0x0000000a07007224 */ /* 0x004fce00078e0206 */
[----:B------:R-:W2:Y:S01]  /*09a0*/  LDC R26, c[0x0][0x600] ;  /* 0x00018000ff1a7b82 */ /* 0x000ea20000000800 */
[-CC-:B----4-:R-:W-:Y:S02]  /*09b0*/  SHF.R.U64 R32, R22, R24.reuse, R9.reuse ;  /* 0x0000001816207219 */ /* 0x190fe40000001209 */
[----:B------:R-:W-:Y:S01]  /*09c0*/  SHF.R.U32.HI R7, RZ, R24, R9 ;  /* 0x00000018ff077219 */ /* 0x000fe20000011609 */
[----:B------:R-:W-:-:S04]  /*09d0*/  IMAD.MOV.U32 R9, RZ, RZ, 0x1 ;  /* 0x00000001ff097424 */ /* 0x000fc800078e00ff */
[----:B------:R-:W4:Y:S01]  /*09e0*/  LDC R21, c[0x0][0x648] ;  /* 0x00019200ff157b82 */ /* 0x000f220000000800 */
[-C--:B0-----:R-:W-:Y:S02]  /*09f0*/  SHF.L.U32 R6, R11, R28.reuse, RZ ;  /* 0x0000001c0b067219 */ /* 0x081fe400000006ff */
[--C-:B------:R-:W-:Y:S02]  /*0a00*/  SHF.R.U64 R24, R32, R28, R7.reuse ;  /* 0x0000001c20187219 */ /* 0x100fe40000001207 */
[----:B------:R-:W-:Y:S02]  /*0a10*/  LOP3.LUT R13, RZ, R6, RZ, 0x33, !PT ;  /* 0x00000006ff0d7212 */ /* 0x000fe400078e33ff */
[-C--:B------:R-:W-:Y:S01]  /*0a20*/  SHF.R.U32.HI R7, RZ, R28.reuse, R7 ;  /* 0x0000001cff077219 */ /* 0x080fe20000011607 */
[----:B------:R-:W0:Y:S01]  /*0a30*/  LDC R23, c[0x0][0x638] ;  /* 0x00018e00ff177b82 */ /* 0x000e220000000800 */
[----:B------:R-:W-:Y:S01]  /*0a40*/  SHF.L.U32 R12, R9, R28, RZ ;  /* 0x0000001c090c7219 */ /* 0x000fe200000006ff */
[----:B------:R-:W-:-:S06]  /*0a50*/  IMAD.MOV.U32 R6, RZ, RZ, R24 ;  /* 0x000000ffff067224 */ /* 0x000fcc00078e0018 */
[----:B------:R-:W0:Y:S01]  /*0a60*/  LDC R97, c[0x0][0x610] ;  /* 0x00018400ff617b82 */ /* 0x000e220000000800 */
[----:B-1-3--:R-:W-:Y:S05]  /*0a70*/  @!P0 BRA `(.L_x_6) ;  /* 0x0000000000288947 */ /* 0x00afea0003800000 */
[----:B------:R-:W1:Y:S02]  /*0a80*/  LDC R11, c[0x0][0x64c] ;  /* 0x00019300ff0b7b82 */ /* 0x000e640000000800 */
[----:B-1----:R-:W-:-:S05]  /*0a90*/  IADD3 R11, P0, R24, R11, RZ ;  /* 0x0000000b180b7210 */ /* 0x002fca0007f1e0ff */
        /* <DEDUP_REMOVED lines=8> */
.L_x_6:
[----:B----4-:R-:W-:Y:S01]  /*0b20*/  SHF.R.U64 R6, R6, R21, R7 ;  /* 0x0000001506067219 */ /* 0x010fe20000001207 */
[----:B--2---:R-:W-:Y:S01]  /*0b30*/  VIADD R7, R26, 0xffffffff ;  /* 0xffffffff1a077836 */ /* 0x004fe20000000000 */
[----:B------:R-:W-:Y:S01]  /*0b40*/  LOP3.LUT R13, R32, R13, RZ, 0xc0, !PT ;  /* 0x0000000d200d7212 */ /* 0x000fe200078ec0ff */
[----:B------:R-:W-:Y:S02]  /*0b50*/  IMAD.MOV R15, RZ, RZ, -R15 ;  /* 0x000000ffff0f7224 */ /* 0x000fe400078e0a0f */
[----:B------:R-:W-:Y:S02]  /*0b60*/  IMAD.MOV R8, RZ, RZ, -R6 ;  /* 0x000000ffff087224 */ /* 0x000fe400078e0a06 */
[----:B------:R-:W-:Y:S01]  /*0b70*/  IMAD R13, R12, R6, R13 ;  /* 0x000000060c0d7224 */ /* 0x000fe200078e020d */
[----:B------:R-:W-:Y:S01]  /*0b80*/  LOP3.LUT R6, R22, R7, RZ, 0xc0, !PT ;  /* 0x0000000716067212 */ /* 0x000fe200078ec0ff */
[----:B------:R-:W-:Y:S02]  /*0b90*/  @P3 IMAD R0, R20, R15, R3 ;  /* 0x0000000f14003224 */ /* 0x000fe400078e0203 */
[----:B0-----:R-:W-:-:S02]  /*0ba0*/  IMAD R3, R8, R23, R24 ;  /* 0x0000001708037224 */ /* 0x001fc400078e0218 */
[----:B------:R-:W-:Y:S02]  /*0bb0*/  IMAD R97, R13, R97, R0 ;  /* 0x000000610d617224 */ /* 0x000fe400078e0200 */
[----:B------:R-:W-:Y:S02]  /*0bc0*/  IMAD R6, R3, R26, R6 ;  /* 0x0000001a03067224 */ /* 0x000fe400078e0206 */
[----:B------:R-:W-:-:S03]  /*0bd0*/  IMAD.MOV.U32 R0, RZ, RZ, 0x1 ;  /* 0x00000001ff007424 */ /* 0x000fc600078e00ff */
[----:B------:R-:W-:Y:S02]  /*0be0*/  SEL R98, R6, R97, !P3 ;  /* 0x0000006106627207 */ /* 0x000fe40005800000 */
[----:B------:R-:W-:-:S07]  /*0bf0*/  SEL R97, R97, R6, !P3 ;  /* 0x0000000661617207 */ /* 0x000fce0005800000 */
.L_x_4:
[----:B------:R-:W-:-:S08]  /*0c00*/  NOP ;  /* 0x0000000000007918 */ /* 0x000fd00000000000 */
[----:B------:R-:W0:Y:S02]  /*0c10*/  USETMAXREG.TRY_ALLOC.CTAPOOL UP0, 0xe8 ;  /* 0x000000e8000079c8 */ /* 0x000e240008000600 */
[----:B0-----:R-:W-:-:S13]  /*0c20*/  PLOP3.LUT P0, PT, PT, PT, UP0, 0x80, 0x0 ;  /* 0x000000000000781c */ /* 0x001fda0003f0f008 */
[----:B------:R-:W-:Y:S05]  /*0c30*/  @!P0 BRA `(.L_x_4) ;  /* 0xfffffffc00f08947 */ /* 0x000fea000383ffff */
[----:B------:R-:W-:Y:S01]  /*0c40*/  ULDC.64 UR4, c[0x0][0x598] ;  /* 0x0001660000047ab9 */ /* 0x000fe20000000a00 */
[----:B------:R-:W-:Y:S01]  /*0c50*/  ULDC.64 UR38, c[0x0][0x208] ;  /* 0x0000820000267ab9 */ /* 0x000fe20000000a00 */
[----:B------:R-:W-:-:S04]  /*0c60*/  ISETP.NE.U32.AND P0, PT, RZ, UR4, PT ;  /* 0x00000004ff007c0c */ /* 0x000fc8000bf05070 */
[----:B------:R-:W-:-:S13]  /*0c70*/  ISETP.NE.AND.EX P0, PT, RZ, UR5, PT, P0 ;  /* 0x00000005ff007c0c */ /* 0x000fda000bf05300 */
[----:B------:R-:W-:Y:S05]  /*0c80*/  @!P0 BRA `(.L_x_7) ;  /* 0x00000000001c8947 */ /* 0x000fea0003800000 */
[----:B------:R-:W0:Y:S02]  /*0c90*/  LDC.64 R6, c[0x0][0x598] ;  /* 0x00016600ff067b82 */ /* 0x000e240000000a00 */
[----:B0-----:R-:W2:Y:S02]  /*0ca0*/  LDG.E.64 R6, desc[UR38][R6.64] ;  /* 0x0000002606067981 */ /* 0x001ea4000c1e1b00 */
[----:B--2---:R-:W-:-:S04]  /*0cb0*/  ISETP.NE.U32.AND P0, PT, R6, RZ, PT ;  /* 0x000000ff0600720c */ /* 0x004fc80003f05070 */
[----:B------:R-:W-:-:S13]  /*0cc0*/  ISETP.NE.AND.EX P0, PT, R7, RZ, PT, P0 ;  /* 0x000000ff0700720c */ /* 0x000fda0003f05300 */
[----:B------:R-:W-:Y:S05]  /*0cd0*/  @!P0 BRA `(.L_x_7) ;  /* 0x0000000000088947 */ /* 0x000fea0003800000 */
[----:B------:R0:W5:Y:S01]  /*0ce0*/  LD.E R19, desc[UR38][R6.64] ;  /* 0x0000002606137980 */ /* 0x000162000c101900 */
[----:B------:R-:W-:Y:S05]  /*0cf0*/  BRA `(.L_x_8) ;  /* 0x0000000000247947 */ /* 0x000fea0003800000 */
.L_x_7:
[----:B------:R-:W-:Y:S02]  /*0d00*/  ULDC.64 UR4, c[0x0][0x588] ;  /* 0x0001620000047ab9 */ /* 0x000fe40000000a00 */
[----:B------:R-:W-:-:S04]  /*0d10*/  ISETP.NE.U32.AND P0, PT, RZ, UR4, PT ;  /* 0x00000004ff007c0c */ /* 0x000fc8000bf05070 */
[----:B------:R-:W-:-:S13]  /*0d20*/  ISETP.NE.AND.EX P0, PT, RZ, UR5, PT, P0 ;  /* 0x00000005ff007c0c */ /* 0x000fda000bf05300 */
[----:B------:R-:W-:Y:S05]  /*0d30*/  @!P0 BRA `(.L_x_9) ;  /* 0x00000000000c8947 */ /* 0x000fea0003800000 */
[----:B------:R-:W0:Y:S02]  /*0d40*/  LDC.64 R6, c[0x0][0x588] ;  /* 0x00016200ff067b82 */ /* 0x000e240000000a00 */
[----:B0-----:R1:W5:Y:S01]  /*0d50*/  LDG.E R19, desc[UR38][R6.64] ;  /* 0x0000002606137981 */ /* 0x001362000c1e1900 */
[----:B------:R-:W-:Y:S05]  /*0d60*/  BRA `(.L_x_8) ;  /* 0x0000000000087947 */ /* 0x000fea0003800000 */
.L_x_9:
[----:B------:R-:W-:Y:S02]  /*0d70*/  ULDC UR4, c[0x0][0x580] ;  /* 0x0001600000047ab9 */ /* 0x000fe40000000800 */
[----:B------:R-:W-:-:S07]  /*0d80*/  IMAD.U32 R19, RZ, RZ, UR4 ;  /* 0x00000004ff137e24 */ /* 0x000fce000f8e00ff */
.L_x_8:
[----:B------:R-:W-:Y:S02]  /*0d90*/  ULDC.64 UR4, c[0x0][0x5a0] ;  /* 0x0001680000047ab9 */ /* 0x000fe40000000a00 */
[----:B------:R-:W-:-:S04]  /*0da0*/  ISETP.NE.U32.AND P0, PT, RZ, UR4, PT ;  /* 0x00000004ff007c0c */ /* 0x000fc8000bf05070 */
[----:B------:R-:W-:-:S13]  /*0db0*/  ISETP.NE.AND.EX P0, PT, RZ, UR5, PT, P0 ;  /* 0x00000005ff007c0c */ /* 0x000fda000bf05300 */
[----:B------:R-:W-:Y:S05]  /*0dc0*/  @!P0 BRA `(.L_x_10) ;  /* 0x00000000001c8947 */ /* 0x000fea0003800000 */
[----:B01----:R-:W0:Y:S02]  /*0dd0*/  LDC.64 R6, c[0x0][0x5a0] ;  /* 0x00016800ff067b82 */ /* 0x003e240000000a00 */
[----:B0-----:R-:W2:Y:S02]  /*0de0*/  LDG.E.64 R6, desc[UR38][R6.64] ;  /* 0x0000002606067981 */ /* 0x001ea4000c1e1b00 */
[----:B--2---:R-:W-:-:S04]  /*0df0*/  ISETP.NE.U32.AND P0, PT, R6, RZ, PT ;  /* 0x000000ff0600720c */ /* 0x004fc80003f05070 */
[----:B------:R-:W-:-:S13]  /*0e00*/  ISETP.NE.AND.EX P0, PT, R7, RZ, PT, P0 ;  /* 0x000000ff0700720c */ /* 0x000fda0003f05300 */
[----:B------:R-:W-:Y:S05]  /*0e10*/  @!P0 BRA `(.L_x_10) ;  /* 0x0000000000088947 */ /* 0x000fea0003800000 */
[----:B------:R0:W5:Y:S01]  /*0e20*/  LD.E R88, desc[UR38][R6.64] ;  /* 0x0000002606587980 */ /* 0x000162000c101900 */
[----:B------:R-:W-:Y:S05]  /*0e30*/  BRA `(.L_x_11) ;  /* 0x0000000000247947 */ /* 0x000fea0003800000 */
.L_x_10:
[----:B------:R-:W-:Y:S02]  /*0e40*/  ULDC.64 UR4, c[0x0][0x590] ;  /* 0x0001640000047ab9 */ /* 0x000fe40000000a00 */
[----:B------:R-:W-:-:S04]  /*0e50*/  ISETP.NE.U32.AND P0, PT, RZ, UR4, PT ;  /* 0x00000004ff007c0c */ /* 0x000fc8000bf05070 */
[----:B------:R-:W-:-:S13]  /*0e60*/  ISETP.NE.AND.EX P0, PT, RZ, UR5, PT, P0 ;  /* 0x00000005ff007c0c */ /* 0x000fda000bf05300 */
[----:B------:R-:W-:Y:S05]  /*0e70*/  @!P0 BRA `(.L_x_12) ;  /* 0x00000000000c8947 */ /* 0x000fea0003800000 */
[----:B------:R-:W2:Y:S02]  /*0e80*/  LDC.64 R88, c[0x0][0x590] ;  /* 0x00016400ff587b82 */ /* 0x000ea40000000a00 */
[----:B--2---:R2:W5:Y:S01]  /*0e90*/  LDG.E R88, desc[UR38][R88.64] ;  /* 0x0000002658587981 */ /* 0x004562000c1e1900 */
[----:B------:R-:W-:Y:S05]  /*0ea0*/  BRA `(.L_x_11) ;  /* 0x0000000000087947 */ /* 0x000fea0003800000 */
.L_x_12:
[----:B------:R-:W-:Y:S02]  /*0eb0*/  ULDC UR4, c[0x0][0x584] ;  /* 0x0001610000047ab9 */ /* 0x000fe40000000800 */
[----:B------:R-:W-:-:S07]  /*0ec0*/  IMAD.U32 R88, RZ, RZ, UR4 ;  /* 0x00000004ff587e24 */ /* 0x000fce000f8e00ff */
.L_x_11:
[----:B------:R-:W-:-:S13]  /*0ed0*/  LOP3.LUT P0, RZ, R0, 0xff, RZ, 0xc0, !PT ;  /* 0x000000ff00ff7812 */ /* 0x000fda000780c0ff */
[----:B------:R-:W-:Y:S05]  /*0ee0*/  @!P0 EXIT ;  /* 0x000000000000894d */ /* 0x000fea0003800000 */
[----:B------:R-:W3:Y:S01]  /*0ef0*/  LDC R90, c[0x0][0x658] ;  /* 0x00019600ff5a7b82 */ /* 0x000ee20000000800 */
[----:B------:R-:W-:Y:S01]  /*0f00*/  LOP3.LUT R14, R14, 0x1, RZ, 0xc0, !PT ;  /* 0x000000010e0e7812 */ /* 0x000fe200078ec0ff */
[----:B------:R-:W-:Y:S01]  /*0f10*/  ULDC.64 UR6, c[0x0][0x288] ;  /* 0x0000a20000067ab9 */ /* 0x000fe20000000a00 */
[----:B------:R-:W-:Y:S01]  /*0f20*/  SHF.R.U32.HI R0, RZ, 0x2, R4 ;  /* 0x00000002ff007819 */ /* 0x000fe20000011604 */
[----:B------:R-:W-:Y:S01]  /*0f30*/  UIADD3 UR4, UR7, 0x1f, URZ ;  /* 0x0000001f07047890 */ /* 0x000fe2000fffe03f */
[----:B------:R-:W-:Y:S01]  /*0f40*/  SHF.R.U32.HI R5, RZ, 0x1, R5 ;  /* 0x00000001ff057819 */ /* 0x000fe20000011605 */
[----:B------:R-:W-:Y:S01]  /*0f50*/  IMAD.SHL.U32 R3, R14, 0x40, RZ ;  /* 0x000000400e037824 */ /* 0x000fe200078e00ff */
[----:B------:R-:W-:Y:S01]  /*0f60*/  LOP3.LUT R0, R0, 0x7, RZ, 0xc0, !PT ;  /* 0x0000000700007812 */ /* 0x000fe200078ec0ff */
[----:B------:R-:W-:Y:S01]  /*0f70*/  USHF.R.S32.HI UR5, URZ, 0x1f, UR4 ;  /* 0x0000001f3f057899 */ /* 0x000fe20008011404 */
[----:B------:R-:W-:Y:S01]  /*0f80*/  LOP3.LUT R5, R5, 0x30, RZ, 0xc0, !PT ;  /* 0x0000003005057812 */ /* 0x000fe200078ec0ff */
[----:B01----:R-:W-:Y:S01]  /*0f90*/  IMAD.MOV.U32 R7, RZ, RZ, 0x1 ;  /* 0x00000001ff077424 */ /* 0x003fe200078e00ff */
[--C-:B------:R-:W-:Y:S01]  /*0fa0*/  LOP3.LUT R22, R3, 0x40, R0.reuse, 0xe2, !PT ;  /* 0x0000004003167812 */ /* 0x100fe200078ee200 */
[----:B------:R-:W-:Y:S01]  /*0fb0*/  ULEA.HI UR5, UR5, UR4, URZ, 0x5 ;  /* 0x0000000405057291 */ /* 0x000fe2000f8f283f */
[-C--:B------:R-:W-:Y:S01]  /*0fc0*/  IADD3 R3, RZ, -R5.reuse, -R0 ;  /* 0x80000005ff037210 */ /* 0x080fe20007ffe800 */
[----:B------:R-:W-:Y:S01]  /*0fd0*/  IMAD.U32 R6, RZ, RZ, UR6 ;  /* 0x00000006ff067e24 */ /* 0x000fe2000f8e00ff */
[----:B------:R-:W-:Y:S01]  /*0fe0*/  LOP3.LUT R22, R22, R5, RZ, 0xfc, !PT ;  /* 0x0000000516167212 */ /* 0x000fe200078efcff */
[----:B------:R-:W-:Y:S01]  /*0ff0*/  USHF.R.S32.HI UR43, URZ, 0x5, UR5 ;  /* 0x000000053f2b7899 */ /* 0x000fe20008011405 */
[----:B------:R-:W-:Y:S01]  /*1000*/  IMAD.MOV.U32 R5, RZ, RZ, -0x1 ;  /* 0xffffffffff057424 */ /* 0x000fe200078e00ff */
[----:B--2---:R-:W-:Y:S01]  /*1010*/  LOP3.LUT R89, R4, 0x3, RZ, 0xc0, !PT ;  /* 0x0000000304597812 */ /* 0x004fe200078ec0ff */
[----:B------:R-:W-:Y:S01]  /*1020*/  IMAD R3, R14, -0x40, R3 ;  /* 0xffffffc00e037824 */ /* 0x000fe200078e0203 */
[----:B------:R-:W-:Y:S01]  /*1030*/  UISETP.LT.AND UP0, UPT, UR43, 0x1, UPT ;  /* 0x000000012b00788c */ /* 0x000fe2000bf01270 */
[C---:B------:R-:W-:Y:S01]  /*1040*/  LOP3.LUT R92, R4.reuse, 0x80, RZ, 0xc0, !PT ;  /* 0x00000080045c7812 */ /* 0x040fe200078ec0ff */
[----:B------:R-:W-:Y:S01]  /*1050*/  ULDC UR4, c[0x0][0x284] ;  /* 0x0000a10000047ab9 */ /* 0x000fe20000000800 */
[----:B------:R-:W-:Y:S01]  /*1060*/  IMAD R89, R89, -0x2, R6 ;  /* 0xfffffffe59597824 */ /* 0x000fe200078e0206 */
[-C--:B---3--:R-:W-:Y:S01]  /*1070*/  SHF.L.U32 R5, R5, R90.reuse, RZ ;  /* 0x0000005a05057219 */ /* 0x088fe200000006ff */
[----:B------:R-:W-:Y:S01]  /*1080*/  USEL UR44, UR43, 0x1, UP0 ;  /* 0x000000012b2c7887 */ /* 0x000fe20008000000 */
[----:B------:R-:W-:Y:S01]  /*1090*/  SHF.L.U32 R90, R7, R90, RZ ;  /* 0x0000005a075a7219 */ /* 0x000fe200000006ff */
[----:B------:R-:W-:Y:S01]  /*10a0*/  IMAD.SHL.U32 R91, R4, 0x2, RZ ;  /* 0x00000002045b7824 */ /* 0x000fe200078e00ff */
[----:B------:R-:W-:Y:S01]  /*10b0*/  SHF.R.U32.HI R92, RZ, 0x7, R92 ;  /* 0x00000007ff5c7819 */ /* 0x000fe2000001165c */
[----:B------:R-:W-:Y:S01]  /*10c0*/  VIADD R94, R3, UR4 ;  /* 0x00000004035e7c36 */ /* 0x000fe20008000000 */
[----:B------:R-:W-:Y:S01]  /*10d0*/  LOP3.LUT R93, RZ, R5, RZ, 0x33, !PT ;  /* 0x00000005ff5d7212 */ /* 0x000fe200078e33ff */
[----:B------:R-:W-:Y:S01]  /*10e0*/  IMAD.MOV.U32 R23, RZ, RZ, RZ ;  /* 0x000000ffff177224 */ /* 0x000fe200078e00ff */
[----:B------:R-:W-:Y:S01]  /*10f0*/  UIADD3 UR44, UR43, -UR44, URZ ;  /* 0x8000002c2b2c7290 */ /* 0x000fe2000fffe03f */
[----:B------:R-:W-:Y:S01]  /*1100*/  UMOV UR40, URZ ;  /* 0x0000003f00287c82 */ /* 0x000fe20008000000 */
[----:B------:R-:W-:-:S10]  /*1110*/  UMOV UR41, URZ ;  /* 0x0000003f00297c82 */ /* 0x000fd40008000000 */
.L_x_162:
[----:B0-----:R-:W0:Y:S01]  /*1120*/  SHFL.IDX PT, R0, R92, RZ, 0x1f ;  /* 0x00001fff5c007589 */ /* 0x001e2200000e0000 */
[----:B-1----:R-:W1:Y:S01]  /*1130*/  S2UR UR7, SR_CgaCtaId ;  /* 0x00000000000779c3 */ /* 0x002e620000008800 */
[----:B------:R-:W-:Y:S01]  /*1140*/  UMOV UR6, 0x400 ;  /* 0x0000040000067882 */ /* 0x000fe20000000000 */
[----:B0-----:R-:W-:Y:S01]  /*1150*/  R2UR UR4, R0 ;  /* 0x00000000000472ca */ /* 0x001fe200000e0000 */
[----:B-1----:R-:W-:-:S12]  /*1160*/  ULEA UR6, UR7, UR6, 0x18 ;  /* 0x0000000607067291 */ /* 0x002fd8000f8ec03f */
[----:B------:R-:W-:-:S04]  /*1170*/  ULEA.HI UR5, UR4, UR4, URZ, 0x1 ;  /* 0x0000000404057291 */ /* 0x000fc8000f8f083f */
[----:B------:R-:W-:-:S04]  /*1180*/  ULOP3.LUT UR5, UR5, 0x1ffffe, URZ, 0xc0, !UPT ;  /* 0x001ffffe05057892 */ /* 0x000fc8000f8ec03f */
[----:B------:R-:W-:-:S03]  /*1190*/  UIADD3 UR5, UR4, -UR5, URZ ;  /* 0x8000000504057290 */ /* 0x000fc6000fffe03f */
[----:B------:R-:W-:Y:S01]  /*11a0*/  ULDC UR4, c[0x0][0x28c] ;  /* 0x0000a30000047ab9 */ /* 0x000fe20000000800 */
[----:B------:R-:W-:Y:S01]  /*11b0*/  ULEA UR5, UR5, UR6, 0xb ;  /* 0x0000000605057291 */ /* 0x000fe2000f8e583f */
[----:B------:R-:W-:-:S03]  /*11c0*/  ISETP.LT.AND P0, PT, RZ, UR4, PT ;  /* 0x00000004ff007c0c */ /* 0x000fc6000bf01270 */
[----:B------:R-:W-:-:S04]  /*11d0*/  UIADD3 UR5, UR5, 0x100, URZ ;  /* 0x0000010005057890 */ /* 0x000fc8000fffe03f */
[----:B------:R-:W-:-:S04]  /*11e0*/  USHF.R.U32.HI UR5, URZ, 0x4, UR5 ;  /* 0x000000043f057899 */ /* 0x000fc80008011605 */
[----:B------:R-:W-:-:S04]  /*11f0*/  ULOP3.LUT UR5, UR5, 0x3fff, URZ, 0xc0, !UPT ;  /* 0x00003fff05057892 */ /* 0x000fc8000f8ec03f */
[----:B------:R-:W-:Y:S01]  /*1200*/  ULOP3.LUT UR45, UR5, 0x10000, URZ, 0xfc, !UPT ;  /* 0x00010000052d7892 */ /* 0x000fe2000f8efc3f */
[----:B----4-:R-:W-:Y:S11]  /*1210*/  @P0 BRA `(.L_x_13) ;  /* 0x0000000000400947 */ /* 0x010ff60003800000 */
[----:B------:R-:W-:Y:S01]  /*1220*/  MOV R0, 0x0 ;  /* 0x0000000000007802 */ /* 0x000fe20000000f00 */
[----:B------:R-:W-:Y:S01]  /*1230*/  ULDC.64 UR4, c[0x4][0x68] ;  /* 0x01001a0000047ab9 */ /* 0x000fe20000000a00 */
[----:B------:R-:W-:Y:S01]  /*1240*/  ULDC.64 UR6, c[0x4][0x8] ;  /* 0x0100020000067ab9 */ /* 0x000fe20000000a00 */
[----:B------:R-:W-:Y:S01]  /*1250*/  IMAD.U32 R4, RZ, RZ, UR4 ;  /* 0x00000004ff047e24 */ /* 0x000fe2000f8e00ff */
[----:B------:R0:W1:Y:S01]  /*1260*/  LDC.64 R14, c[0x4][R0] ;  /* 0x01000000000e7b82 */ /* 0x0000620000000a00 */
[----:B------:R-:W-:Y:S01]  /*1270*/  IMAD.U32 R5, RZ, RZ, UR5 ;  /* 0x00000005ff057e24 */ /* 0x000fe2000f8e00ff */
[----:B------:R-:W-:Y:S01]  /*1280*/  ULDC.64 UR4, c[0x4][0x70] ;  /* 0x01001c0000047ab9 */ /* 0x000fe20000000a00 */
[----:B------:R-:W-:Y:S02]  /*1290*/  IMAD.U32 R10, RZ, RZ, UR6 ;  /* 0x00000006ff0a7e24 */ /* 0x000fe4000f8e00ff */
[----:B------:R-:W-:Y:S02]  /*12a0*/  IMAD.U32 R6, RZ, RZ, UR4 ;  /* 0x00000004ff067e24 */ /* 0x000fe4000f8e00ff */
[----:B------:R-:W-:-:S02]  /*12b0*/  IMAD.U32 R7, RZ, RZ, UR5 ;  /* 0x00000005ff077e24 */ /* 0x000fc4000f8e00ff */
[----:B------:R-:W-:Y:S02]  /*12c0*/  IMAD.U32 R11, RZ, RZ, UR7 ;  /* 0x00000007ff0b7e24 */ /* 0x000fe4000f8e00ff */
[----:B------:R-:W-:Y:S02]  /*12d0*/  IMAD.MOV.U32 R8, RZ, RZ, 0x1e1 ;  /* 0x000001e1ff087424 */ /* 0x000fe400078e00ff */
[----:B------:R-:W-:Y:S02]  /*12e0*/  IMAD.MOV.U32 R12, RZ, RZ, 0x1 ;  /* 0x00000001ff0c7424 */ /* 0x000fe400078e00ff */
[----:B0-----:R-:W-:-:S07]  /*12f0*/  IMAD.MOV.U32 R13, RZ, RZ, RZ ;  /* 0x000000ffff0d7224 */ /* 0x001fce00078e00ff */
[----:B------:R-:W-:-:S07]  /*1300*/  LEPC R20, `(.L_x_13) ;  /* 0x000000001014794e */ /* 0x000fce0000000000 */
[----:B-1---5:R-:W-:Y:S05]  /*1310*/  CALL.ABS.NOINC R14 ;  /* 0x000000000e007343 */ /* 0x022fea0003c00000 */
.L_x_13:
[----:B------:R-:W-:-:S04]  /*1320*/  LOP3.LUT R0, R18, 0x1, RZ, 0xfc, !PT ;  /* 0x0000000112007812 */ /* 0x000fc800078efcff */
[----:B------:R-:W-:-:S13]  /*1330*/  ISETP.NE.AND P0, PT, R0, 0x3, PT ;  /* 0x000000030000780c */ /* 0x000fda0003f05270 */
[----:B------:R-:W-:Y:S05]  /*1340*/  @!P0 BRA `(.L_x_14) ;  /* 0x0000000000048947 */ /* 0x000fea0003800000 */
[----:B------:R-:W-:Y:S01]  /*1350*/  BPT.TRAP 0x1 ;  /* 0x000000040000795c */ /* 0x000fe20000300000 */
.L_x_14:
[----:B------:R-:W0:Y:S01]  /*1360*/  S2UR UR5, SR_CgaCtaId ;  /* 0x00000000000579c3 */ /* 0x000e220000008800 */
[----:B------:R-:W-:Y:S01]  /*1370*/  UMOV UR4, 0x400 ;  /* 0x0000040000047882 */ /* 0x000fe20000000000 */
[----:B------:R-:W-:Y:S02]  /*1380*/  IMAD.U32 R0, RZ, RZ, UR40 ;  /* 0x00000028ff007e24 */ /* 0x000fe4000f8e00ff */
[----:B------:R-:W-:-:S03]  /*1390*/  IMAD.U32 R3, RZ, RZ, UR41 ;  /* 0x00000029ff037e24 */ /* 0x000fc6000f8e00ff */
[----:B------:R-:W-:Y:S01]  /*13a0*/  SHF.L.U32 R0, R0, 0x1f, RZ ;  /* 0x0000001f00007819 */ /* 0x000fe200000006ff */
[----:B0-----:R-:W-:-:S06]  /*13b0*/  ULEA UR4, UR5, UR4, 0x18 ;  /* 0x0000000405047291 */ /* 0x001fcc000f8ec03f */
[----:B------:R-:W-:-:S04]  /*13c0*/  IMAD.U32 R6, RZ, RZ, UR4 ;  /* 0x00000004ff067e24 */ /* 0x000fc8000f8e00ff */
[----:B------:R-:W-:-:S04]  /*13d0*/  IMAD R3, R3, 0x8, R6 ;  /* 0x0000000803037824 */ /* 0x000fc800078e0206 */
[----:B------:R0:W1:Y:S01]  /*13e0*/  SYNCS.PHASECHK.TRANS64.TRYWAIT P1, [R3+URZ], R0 ;  /* 0x00000000030075a7 */ /* 0x000062000802017f */
[----:B------:R-:W-:Y:S05]  /*13f0*/  @!P0 BRA `(.L_x_15) ;  /* 0x0000000000048947 */ /* 0x000fea0003800000 */
[----:B------:R-:W-:Y:S01]  /*1400*/  BPT.TRAP 0x1 ;  /* 0x000000040000795c */ /* 0x000fe20000300000 */
.L_x_15:
[----:B------:R-:W-:-:S05]  /*1410*/  IMAD.U32 R4, RZ, RZ, UR44 ;  /* 0x0000002cff047e24 */ /* 0x000fca000f8e00ff */
[----:B------:R-:W-:Y:S01]  /*1420*/  ISETP.GE.AND P2, PT, R4, 0x1, PT ;  /* 0x000000010400780c */ /* 0x000fe20003f46270 */
[----:B-1----:R-:W-:-:S12]  /*1430*/  @P1 BRA `(.L_x_16) ;  /* 0x0000000000081947 */ /* 0x002fd80003800000 */
[----:B------:R-:W1:Y:S02]  /*1440*/  SYNCS.PHASECHK.TRANS64.TRYWAIT P1, [R3+URZ], R0 ;  /* 0x00000000030075a7 */ /* 0x000e64000802017f */
[----:B-1----:R-:W-:Y:S05]  /*1450*/  @!P1 BRA `(.L_x_17) ;  /* 0x0000005400009947 */ /* 0x002fea0003800000 */
.L_x_16:
[----:B------:R-:W-:Y:S05]  /*1460*/  WARPSYNC.ALL ;  /* 0x0000000000007948 */ /* 0x000fea0003800000 */
[----:B------:R-:W-:Y:S01]  /*1470*/  R2UR UR4, R6 ;  /* 0x00000000060472ca */ /* 0x000fe200000e0000 */
[----:B------:R-:W-:Y:S01]  /*1480*/  WARPGROUP.ARRIVE ;  /* 0x00000000000079c5 */ /* 0x000fe20000000000 */
[----:B------:R-:W-:Y:S01]  /*1490*/  UMOV UR5, 0xc0000010 ;  /* 0xc000001000057882 */ /* 0x000fe20000000000 */
[----:B------:R-:W-:-:S10]  /*14a0*/  UMOV UR7, 0xc0000010 ;  /* 0xc000001000077882 */ /* 0x000fd40000000000 */
[----:B------:R-:W-:-:S04]  /*14b0*/  UIADD3 UR4, UR4, 0x2100, URZ ;  /* 0x0000210004047890 */ /* 0x000fc8000fffe03f */
[----:B------:R-:W-:-:S04]  /*14c0*/  USHF.R.U32.HI UR4, URZ, 0x4, UR4 ;  /* 0x000000043f047899 */ /* 0x000fc80008011604 */
[----:B------:R-:W-:-:S04]  /*14d0*/  ULOP3.LUT UR4, UR4, 0x3fff, URZ, 0xc0, !UPT ;  /* 0x00003fff04047892 */ /* 0x000fc8000f8ec03f */
[----:B------:R-:W-:Y:S02]  /*14e0*/  ULOP3.LUT UR9, UR4, 0x10000, URZ, 0xfc, !UPT ;  /* 0x0001000004097892 */ /* 0x000fe4000f8efc3f */
[----:B------:R-:W-:Y:S02]  /*14f0*/  ULEA UR4, UR41, UR45, 0x8 ;  /* 0x0000002d29047291 */ /* 0x000fe4000f8e403f */
[----:B------:R-:W-:-:S09]  /*1500*/  ULEA UR6, UR41, UR9, 0x8 ;  /* 0x0000000929067291 */ /* 0x000fd2000f8e403f */
[----:B------:R-:W-:Y:S03]  /*1510*/  IGMMA.64x128x32.S8.S8 R24, gdesc[UR4], RZ, !UPT, gsb0 ;  /* 0x03600000041879f1 */ /* 0x000fe6000c0410ff */
[----:B------:R-:W-:Y:S02]  /*1520*/  WARPGROUP.DEPBAR.LE gsb0, 0x0 ;  /* 0x00008000000079c5 */ /* 0x000fe40000010000 */
[----:B------:R-:W-:Y:S05]  /*1530*/  @!P2 BRA `(.L_x_18) ;  /* 0x0000000000c8a947 */ /* 0x000fea0003800000 */
[----:B------:R-:W-:Y:S01]  /*1540*/  UIADD3 UR4, UR41, 0x1, URZ ;  /* 0x0000000129047890 */ /* 0x000fe2000fffe03f */
[----:B01----:R-:W-:Y:S02]  /*1550*/  IMAD.U32 R0, RZ, RZ, UR44 ;  /* 0x0000002cff007e24 */ /* 0x003fe4000f8e00ff */
[----:B------:R-:W-:Y:S01]  /*1560*/  IMAD.U32 R3, RZ, RZ, UR41 ;  /* 0x00000029ff037e24 */ /* 0x000fe2000f8e00ff */
[----:B------:R-:W-:-:S04]  /*1570*/  UISETP.NE.AND UP0, UPT, UR4, 0x2, UPT ;  /* 0x000000020400788c */ /* 0x000fc8000bf05270 */
[----:B------:R-:W-:Y:S02]  /*1580*/  USEL UR5, URZ, 0x1, UP0 ;  /* 0x000000013f057887 */ /* 0x000fe40008000000 */
[----:B------:R-:W-:Y:S02]  /*1590*/  USEL UR8, UR4, URZ, UP0 ;  /* 0x0000003f04087287 */ /* 0x000fe40008000000 */
[----:B------:R-:W-:-:S06]  /*15a0*/  ULOP3.LUT UR5, UR40, UR5, URZ, 0x3c, !UPT ;  /* 0x0000000528057292 */ /* 0x000fcc000f8e3c3f */
[----:B------:R-:W-:-:S07]  /*15b0*/  IMAD.U32 R7, RZ, RZ, UR5 ;  /* 0x00000005ff077e24 */ /* 0x000fce000f8e00ff */
.L_x_25:
[----:B0-----:R-:W-:Y:S05]  /*15c0*/  @!P0 BRA `(.L_x_19) ;  /* 0x0000000000048947 */ /* 0x001fea0003800000 */
[----:B------:R-:W-:Y:S01]  /*15d0*/  BPT.TRAP 0x1 ;  /* 0x000000040000795c */ /* 0x000fe20000300000 */
.L_x_19:
[----:B------:R-:W0:Y:S01]  /*15e0*/  S2UR UR5, SR_CgaCtaId ;  /* 0x00000000000579c3 */ /* 0x000e220000008800 */
[----:B------:R-:W-:Y:S01]  /*15f0*/  UMOV UR4, 0x400 ;  /* 0x0000040000047882 */ /* 0x000fe20000000000 */
[----:B------:R-:W-:Y:S01]  /*1600*/  IMAD.U32 R5, RZ, RZ, UR8 ;  /* 0x00000008ff057e24 */ /* 0x000fe2000f8e00ff */
[----:B------:R-:W-:Y:S01]  /*1610*/  SHF.L.U32 R4, R7, 0x1f, RZ ;  /* 0x0000001f07047819 */ /* 0x000fe200000006ff */
[----:B0-----:R-:W-:-:S06]  /*1620*/  ULEA UR4, UR5, UR4, 0x18 ;  /* 0x0000000405047291 */ /* 0x001fcc000f8ec03f */
[----:B------:R-:W-:-:S04]  /*1630*/  IMAD.U32 R6, RZ, RZ, UR4 ;  /* 0x00000004ff067e24 */ /* 0x000fc8000f8e00ff */
[----:B------:R-:W-:-:S04]  /*1640*/  IMAD R5, R5, 0x8, R6 ;  /* 0x0000000805057824 */ /* 0x000fc800078e0206 */
[----:B------:R0:W1:Y:S01]  /*1650*/  SYNCS.PHASECHK.TRANS64.TRYWAIT P1, [R5+URZ], R4 ;  /* 0x00000004050075a7 */ /* 0x000062000802017f */
[----:B------:R-:W-:Y:S05]  /*1660*/  @!P0 BRA `(.L_x_20) ;  /* 0x0000000000048947 */ /* 0x000fea0003800000 */
[----:B------:R-:W-:Y:S01]  /*1670*/  BPT.TRAP 0x1 ;  /* 0x000000040000795c */ /* 0x000fe20000300000 */
.L_x_20:
[----:B-1----:R-:W-:Y:S05]  /*1680*/  @P1 BRA `(.L_x_21) ;  /* 0x0000000000081947 */ /* 0x002fea0003800000 */
[----:B------:R-:W1:Y:S02]  /*1690*/  SYNCS.PHASECHK.TRANS64.TRYWAIT P1, [R5+URZ], R4 ;  /* 0x00000004050075a7 */ /* 0x000e64000802017f */
[----:B-1----:R-:W-:Y:S05]  /*16a0*/  @!P1 BRA `(.L_x_22) ;  /* 0x0000005000809947 */ /* 0x002fea0003800000 */
.L_x_21:
[----:B------:R-:W-:Y:S01]  /*16b0*/  ULEA UR4, UR8, UR45, 0x8 ;  /* 0x0000002d08047291 */ /* 0x000fe2000f8e403f */
[----:B------:R-:W-:Y:S01]  /*16c0*/  WARPGROUP.ARRIVE ;  /* 0x00000000000079c5 */ /* 0x000fe20000000000 */
[----:B------:R-:W-:Y:S01]  /*16d0*/  ULEA UR6, UR8, UR9, 0x8 ;  /* 0x0000000908067291 */ /* 0x000fe2000f8e403f */
[----:B------:R-:W-:Y:S01]  /*16e0*/  UMOV UR5, 0xc0000010 ;  /* 0xc000001000057882 */ /* 0x000fe20000000000 */
[----:B------:R-:W-:-:S07]  /*16f0*/  UMOV UR7, 0xc0000010 ;  /* 0xc000001000077882 */ /* 0x000fce0000000000 */
[----:B------:R-:W-:Y:S03]  /*1700*/  IGMMA.64x128x32.S8.S8 R24, gdesc[UR4], R24, gsb0 ;  /* 0x03600000041879f1 */ /* 0x000fe60008041018 */
[----:B------:R-:W-:Y:S02]  /*1710*/  WARPGROUP.DEPBAR.LE gsb0, 0x0 ;  /* 0x00008000000079c5 */ /* 0x000fe40000010000 */
[----:B------:R-:W-:Y:S05]  /*1720*/  @!P0 BRA `(.L_x_23) ;  /* 0x0000000000048947 */ /* 0x000fea0003800000 */
[----:B------:R-:W-:Y:S01]  /*1730*/  BPT.TRAP 0x1 ;  /* 0x000000040000795c */ /* 0x000fe20000300000 */
.L_x_23:
[----:B01----:R-:W-:Y:S01]  /*1740*/  IMAD R4, R3, 0x8, R6 ;  /* 0x0000000803047824 */ /* 0x003fe200078e0206 */
[----:B------:R-:W-:-:S03]  /*1750*/  ISETP.GT.U32.AND P1, PT, R18, 0x1, PT ;  /* 0x000000011200780c */ /* 0x000fc60003f24070 */
[----:B------:R-:W-:-:S05]  /*1760*/  VIADD R4, R4, 0x10 ;  /* 0x0000001004047836 */ /* 0x000fca0000000000 */
[----:B------:R-:W-:-:S04]  /*1770*/  PRMT R4, RZ, 0x654, R4 ;  /* 0x00000654ff047816 */ /* 0x000fc80000000004 */
[----:B------:R0:W-:Y:S01]  /*1780*/  SYNCS.ARRIVE.TRANS64.RED.A1T0 RZ, [R4+URZ], RZ ;  /* 0x000000ff04ff79a7 */ /* 0x0001e2000810043f */
[----:B------:R-:W-:Y:S05]  /*1790*/  @P1 BRA `(.L_x_24) ;  /* 0x0000000000041947 */ /* 0x000fea0003800000 */
[----:B------:R-:W-:Y:S01]  /*17a0*/  BPT.TRAP 0x1 ;  /* 0x000000040000795c */ /* 0x000fe20000300000 */
.L_x_24:
[----:B------:R-:W-:Y:S01]  /*17b0*/  UIADD3 UR8, UR8, 0x1, URZ ;  /* 0x0000000108087890 */ /* 0x000fe2000fffe03f */
[C---:B------:R-:W-:Y:S01]  /*17c0*/  ISETP.GT.AND P2, PT, R0.reuse, 0x1, PT ;  /* 0x000000010000780c */ /* 0x040fe20003f44270 */
[----:B------:R-:W-:Y:S02]  /*17d0*/  VIADD R3, R3, 0x1 ;  /* 0x0000000103037836 */ /* 0x000fe40000000000 */
[----:B------:R-:W-:Y:S01]  /*17e0*/  UISETP.NE.AND UP0, UPT, UR8, 0x2, UPT ;  /* 0x000000020800788c */ /* 0x000fe2000bf05270 */
[----:B------:R-:W-:Y:S02]  /*17f0*/  VIADD R0, R0, 0xffffffff ;  /* 0xffffffff00007836 */ /* 0x000fe40000000000 */
[C---:B------:R-:W-:Y:S01]  /*1800*/  ISETP.NE.AND P1, PT, R3.reuse, 0x2, PT ;  /* 0x000000020300780c */ /* 0x040fe20003f25270 */
[----:B------:R-:W-:Y:S02]  /*1810*/  USEL UR4, URZ, 0x1, UP0 ;  /* 0x000000013f047887 */ /* 0x000fe40008000000 */
[----:B------:R-:W-:Y:S01]  /*1820*/  USEL UR8, UR8, URZ, UP0 ;  /* 0x0000003f08087287 */ /* 0x000fe20008000000 */
[----:B------:R-:W-:-:S03]  /*1830*/  SEL R3, R3, RZ, P1 ;  /* 0x000000ff03037207 */ /* 0x000fc60000800000 */
[----:B------:R-:W-:Y:S01]  /*1840*/  LOP3.LUT R7, R7, UR4, RZ, 0x3c, !PT ;  /* 0x0000000407077c12 */ /* 0x000fe2000f8e3cff */
[----:B------:R-:W-:Y:S07]  /*1850*/  @P2 BRA `(.L_x_25) ;  /* 0xfffffffc00582947 */ /* 0x000fee000383ffff */
.L_x_18:
[----:B01----:R-:W0:Y:S02]  /*1860*/  LDC R0, c[0x0][0x28c] ;  /* 0x0000a300ff007b82 */ /* 0x003e240000000800 */
[----:B0-----:R-:W-:-:S13]  /*1870*/  ISETP.GE.AND P1, PT, R0, 0x1, PT ;  /* 0x000000010000780c */ /* 0x001fda0003f26270 */
[----:B------:R-:W-:Y:S05]  /*1880*/  @!P1 BRA `(.L_x_26) ;  /* 0x0000000000309947 */ /* 0x000fea0003800000 */
[----:B------:R-:W-:Y:S05]  /*1890*/  @!P0 BRA `(.L_x_27) ;  /* 0x0000000000048947 */ /* 0x000fea0003800000 */
[----:B------:R-:W-:Y:S01]  /*18a0*/  BPT.TRAP 0x1 ;  /* 0x000000040000795c */ /* 0x000fe20000300000 */
.L_x_27:
[----:B------:R-:W-:Y:S01]  /*18b0*/  UIADD3 UR4, UR44, UR41, URZ ;  /* 0x000000292c047290 */ /* 0x000fe2000fffe03f */
[----:B------:R-:W-:-:S03]  /*18c0*/  ISETP.GT.U32.AND P0, PT, R18, 0x1, PT ;  /* 0x000000011200780c */ /* 0x000fc60003f04070 */
[----:B------:R-:W-:-:S04]  /*18d0*/  USHF.L.U32 UR4, UR4, 0x3, URZ ;  /* 0x0000000304047899 */ /* 0x000fc8000800063f */
[----:B------:R-:W-:-:S06]  /*18e0*/  ULOP3.LUT UR4, UR4, 0x8, URZ, 0xc0, !UPT ;  /* 0x0000000804047892 */ /* 0x000fcc000f8ec03f */
[----:B------:R-:W-:-:S05]  /*18f0*/  IMAD.U32 R3, RZ, RZ, UR4 ;  /* 0x00000004ff037e24 */ /* 0x000fca000f8e00ff */
[----:B------:R-:W-:-:S04]  /*1900*/  IADD3 R0, R6, 0x10, R3 ;  /* 0x0000001006007810 */ /* 0x000fc80007ffe003 */
[----:B------:R-:W-:-:S04]  /*1910*/  PRMT R0, RZ, 0x654, R0 ;  /* 0x00000654ff007816 */ /* 0x000fc80000000000 */
[----:B------:R0:W-:Y:S01]  /*1920*/  SYNCS.ARRIVE.TRANS64.RED.A1T0 RZ, [R0+URZ], RZ ;  /* 0x000000ff00ff79a7 */ /* 0x0001e2000810043f */
[----:B------:R-:W-:Y:S05]  /*1930*/  @P0 BRA `(.L_x_26) ;  /* 0x0000000000040947 */ /* 0x000fea0003800000 */
[----:B------:R-:W-:Y:S01]  /*1940*/  BPT.TRAP 0x1 ;  /* 0x000000040000795c */ /* 0x000fe20000300000 */
.L_x_26:
[----:B------:R-:W-:Y:S01]  /*1950*/  UIADD3 UR41, UR43, UR41, URZ ;  /* 0x000000292b297290 */ /* 0x000fe2000fffe03f */
[----:B------:R-:W-:Y:S01]  /*1960*/  IMAD.SHL.U32 R98, R98, 0x80, RZ ;  /* 0x0000008062627824 */ /* 0x000fe200078e00ff */
[----:B------:R-:W-:Y:S01]  /*1970*/  ULDC UR5, c[0x0][0x288] ;  /* 0x0000a20000057ab9 */ /* 0x000fe20000000800 */
[----:B------:R-:W-:Y:S01]  /*1980*/  IMAD.SHL.U32 R3, R97, 0x80, RZ ;  /* 0x0000008061037824 */ /* 0x000fe200078e00ff */
[----:B------:R-:W-:Y:S01]  /*1990*/  USHF.R.U32.HI UR4, URZ, 0x1, UR41 ;  /* 0x000000013f047899 */ /* 0x000fe20008011629 */
[----:B------:R-:W-:Y:S01]  /*19a0*/  SHF.R.S32.HI R12, RZ, 0x1f, R96 ;  /* 0x0000001fff0c7819 */ /* 0x000fe20000011460 */
[----:B------:R-:W-:Y:S01]  /*19b0*/  ULDC UR8, c[0x0][0x284] ;  /* 0x0000a10000087ab9 */ /* 0x000fe20000000800 */
[C---:B------:R-:W-:Y:S01]  /*19c0*/  ISETP.GE.AND P0, PT, R98.reuse, UR5, PT ;  /* 0x0000000562007c0c */ /* 0x040fe2000bf06270 */
[----:B------:R-:W-:Y:S01]  /*19d0*/  ULOP3.LUT UR4, UR4, 0x1, URZ, 0xc0, !UPT ;  /* 0x0000000104047892 */ /* 0x000fe2000f8ec03f */
[----:B------:R-:W-:Y:S01]  /*19e0*/  LOP3.LUT R8, R98, 0x6, R91, 0xf8, !PT ;  /* 0x0000000662087812 */ /* 0x000fe200078ef85b */
[----:B------:R-:W-:Y:S01]  /*19f0*/  UISETP.GT.U32.AND UP1, UPT, UR41, 0x1, UPT ;  /* 0x000000012900788c */ /* 0x000fe2000bf24070 */
[----:B------:R-:W-:Y:S01]  /*1a00*/  ISETP.GE.OR P0, PT, R3, UR8, P0 ;  /* 0x0000000803007c0c */ /* 0x000fe20008706670 */
[----:B------:R-:W-:Y:S01]  /*1a10*/  UISETP.NE.U32.AND UP0, UPT, UR4, 0x1, UPT ;  /* 0x000000010400788c */ /* 0x000fe2000bf05070 */
[--C-:B------:R-:W-:Y:S01]  /*1a20*/  SHF.R.S32.HI R9, RZ, 0x1f, R8.reuse ;  /* 0x0000001fff097819 */ /* 0x100fe20000011408 */
[----:B------:R-:W-:Y:S01]  /*1a30*/  ULDC.64 UR6, c[0x0][0x5d0] ;  /* 0x0001740000067ab9 */ /* 0x000fe20000000a00 */
[----:B------:R-:W-:Y:S01]  /*1a40*/  UISETP.LT.U32.AND UP1, UPT, UR43, 0x2, UP1 ;  /* 0x000000022b00788c */ /* 0x000fe20008f21070 */
[----:B------:R-:W-:Y:S01]  /*1a50*/  IMAD R5, R12, UR6, RZ ;  /* 0x000000060c057c24 */ /* 0x000fe2000f8e02ff */
[----:B------:R-:W-:Y:S01]  /*1a60*/  UISETP.GT.U32.AND UP0, UPT, UR43, 0x1, !UP0 ;  /* 0x000000012b00788c */ /* 0x000fe2000c704070 */
[----:B0-----:R-:W-:Y:S01]  /*1a70*/  IMAD.MOV.U32 R0, RZ, RZ, -0x1 ;  /* 0xffffffffff007424 */ /* 0x001fe200078e00ff */
[----:B------:R-:W-:Y:S01]  /*1a80*/  USEL UR5, URZ, 0x1, !UP1 ;  /* 0x000000013f057887 */ /* 0x000fe2000c800000 */
[C---:B------:R-:W-:Y:S01]  /*1a90*/  IMAD R7, R96.reuse, UR7, R5 ;  /* 0x0000000760077c24 */ /* 0x040fe2000f8e0205 */
[----:B------:R-:W-:Y:S01]  /*1aa0*/  USEL UR4, URZ, 0x1, !UP0 ;  /* 0x000000013f047887 */ /* 0x000fe2000c000000 */
[----:B------:R-:W-:Y:S01]  /*1ab0*/  IMAD.WIDE.U32 R4, R96, UR6, R8 ;  /* 0x0000000660047c25 */ /* 0x000fe2000f8e0008 */
[----:B------:R-:W-:-:S02]  /*1ac0*/  ULOP3.LUT UR41, UR41, 0x1, URZ, 0xc0, !UPT ;  /* 0x0000000129297892 */ /* 0x000fc4000f8ec03f */
[----:B------:R-:W-:Y:S01]  /*1ad0*/  ULOP3.LUT UR40, UR4, UR40, UR5, 0x96, !UPT ;  /* 0x0000002804287292 */ /* 0x000fe2000f8e9605 */
[----:B------:R-:W-:Y:S01]  /*1ae0*/  IMAD.IADD R5, R5, 0x1, R7 ;  /* 0x0000000105057824 */ /* 0x000fe200078e0207 */
[----:B------:R-:W-:Y:S10]  /*1af0*/  @P0 BRA `(.L_x_28) ;  /* 0x0000003000ac0947 */ /* 0x000ff40003800000 */
[----:B------:R-:W0:Y:S01]  /*1b00*/  LDC.64 R10, c[0x0][0x5c8] ;  /* 0x00017200ff0a7b82 */ /* 0x000e220000000a00 */
[----:B------:R-:W-:Y:S01]  /*1b10*/  IMAD.WIDE R14, R97, 0x80, R22 ;  /* 0x00000080610e7825 */ /* 0x000fe200078e0216 */
[----:B------:R-:W-:Y:S01]  /*1b20*/  ULDC.64 UR4, c[0x0][0x5c0] ;  /* 0x0001700000047ab9 */ /* 0x000fe20000000a00 */
[----:B------:R-:W-:Y:S02]  /*1b30*/  BSSY B0, `(.L_x_28) ;  /* 0x0000327000007945 */ /* 0x000fe40003800000 */
[----:B------:R-:W-:Y:S02]  /*1b40*/  IMAD.IADD R102, R94, 0x1, -R3 ;  /* 0x000000015e667824 */ /* 0x000fe400078e0a03 */
[----:B------:R-:W-:Y:S02]  /*1b50*/  IMAD.IADD R3, R89, 0x1, -R98 ;  /* 0x0000000159037824 */ /* 0x000fe400078e0a62 */
[-C--:B0-----:R-:W-:Y:S02]  /*1b60*/  IMAD R6, R15, R10.reuse, RZ ;  /* 0x0000000a0f067224 */ /* 0x081fe400078e02ff */
[----:B------:R-:W-:-:S04]  /*1b70*/  IMAD.WIDE.U32 R4, R14, R10, R4 ;  /* 0x0000000a0e047225 */ /* 0x000fc800078e0004 */
[----:B------:R-:W-:Y:S01]  /*1b80*/  IMAD R7, R14, R11, R6 ;  /* 0x0000000b0e077224 */ /* 0x000fe200078e0206 */
[----:B------:R-:W-:-:S03]  /*1b90*/  IADD3 R4, P0, R4, UR4, RZ ;  /* 0x0000000404047c10 */ /* 0x000fc6000ff1e0ff */
[----:B------:R-:W-:Y:S01]  /*1ba0*/  IMAD.IADD R7, R5, 0x1, R7 ;  /* 0x0000000105077824 */ /* 0x000fe200078e0207 */
[----:B------:R-:W-:-:S04]  /*1bb0*/  LEA R6, P1, R10, R4, 0x3 ;  /* 0x000000040a067211 */ /* 0x000fc800078218ff */
[----:B------:R-:W-:Y:S02]  /*1bc0*/  IADD3.X R5, R7, UR5, RZ, P0, !PT ;  /* 0x0000000507057c10 */ /* 0x000fe400087fe4ff */
[----:B-----5:R-:W-:Y:S02]  /*1bd0*/  ISETP.NE.AND P0, PT, R88, RZ, PT ;  /* 0x000000ff5800720c */ /* 0x020fe40003f05270 */
[----:B------:R-:W-:-:S11]  /*1be0*/  LEA.HI.X R7, R10, R5, R11, 0x3, P1 ;  /* 0x000000050a077211 */ /* 0x000fd600008f1c0b */
[----:B------:R-:W-:Y:S05]  /*1bf0*/  @!P0 BRA `(.L_x_29) ;  /* 0x0000002400608947 */ /* 0x000fea0003800000 */
[----:B------:R-:W0:Y:S01]  /*1c00*/  LDC.64 R98, c[0x0][0x5b0] ;  /* 0x00016c00ff627b82 */ /* 0x000e220000000a00 */
[----:B------:R-:W-:Y:S01]  /*1c10*/  ULDC.64 UR4, c[0x0][0x5b8] ;  /* 0x00016e0000047ab9 */ /* 0x000fe20000000a00 */
[----:B------:R-:W-:Y:S01]  /*1c20*/  ISETP.GE.AND P1, PT, R102, 0x1, PT ;  /* 0x000000016600780c */ /* 0x000fe20003f26270 */
[----:B------:R-:W-:Y:S01]  /*1c30*/  IMAD R11, R12, UR4, RZ ;  /* 0x000000040c0b7c24 */ /* 0x000fe2000f8e02ff */
[----:B------:R-:W-:Y:S01]  /*1c40*/  BSSY B1, `(.L_x_30) ;  /* 0x000000e000017945 */ /* 0x000fe20003800000 */
[C---:B------:R-:W-:Y:S01]  /*1c50*/  IMAD.WIDE.U32 R20, R96.reuse, UR4, R8 ;  /* 0x0000000460147c25 */ /* 0x040fe2000f8e0008 */
[----:B------:R-:W-:Y:S02]  /*1c60*/  ISETP.LT.OR P5, PT, R3, 0x1, !P1 ;  /* 0x000000010300780c */ /* 0x000fe40004fa1670 */
[----:B------:R-:W1:Y:S01]  /*1c70*/  LDC.64 R100, c[0x0][0x5a8] ;  /* 0x00016a00ff647b82 */ /* 0x000e620000000a00 */
[----:B------:R-:W-:Y:S02]  /*1c80*/  IMAD R11, R96, UR5, R11 ;  /* 0x00000005600b7c24 */ /* 0x000fe4000f8e020b */
[----:B------:R-:W-:-:S02]  /*1c90*/  IMAD.MOV.U32 R12, RZ, RZ, R20 ;  /* 0x000000ffff0c7224 */ /* 0x000fc400078e0014 */
[----:B------:R-:W-:Y:S02]  /*1ca0*/  IMAD.IADD R13, R21, 0x1, R11 ;  /* 0x00000001150d7824 */ /* 0x000fe400078e020b */
[-C--:B0-----:R-:W-:Y:S02]  /*1cb0*/  IMAD R10, R15, R98.reuse, RZ ;  /* 0x000000620f0a7224 */ /* 0x081fe400078e02ff */
[----:B------:R-:W-:-:S04]  /*1cc0*/  IMAD.WIDE.U32 R8, R14, R98, R12 ;  /* 0x000000620e087225 */ /* 0x000fc800078e000c */
[----:B------:R-:W-:Y:S01]  /*1cd0*/  IMAD R97, R14, R99, R10 ;  /* 0x000000630e617224 */ /* 0x000fe200078e020a */
[----:B-1----:R-:W-:-:S04]  /*1ce0*/  IADD3 R8, P0, R8, R100, RZ ;  /* 0x0000006408087210 */ /* 0x002fc80007f1e0ff */
[----:B------:R-:W-:Y:S01]  /*1cf0*/  IADD3.X R9, R101, R9, R97, P0, !PT ;  /* 0x0000000965097210 */ /* 0x000fe200007fe461 */
[----:B------:R-:W-:Y:S08]  /*1d00*/  @P5 BRA `(.L_x_31) ;  /* 0x0000000000045947 */ /* 0x000ff00003800000 */
[----:B------:R0:W5:Y:S02]  /*1d10*/  LDG.E.U8 R95, desc[UR38][R8.64] ;  /* 0x00000026085f7981 */ /* 0x000164000c1e1100 */
.L_x_31:
[----:B------:R-:W-:Y:S05]  /*1d20*/  BSYNC B1 ;  /* 0x0000000000017941 */ /* 0x000fea0003800000 */
.L_x_30:
[----:B-----5:R-:W-:Y:S01]  /*1d30*/  LOP3.LUT R15, R95, 0xffff, RZ, 0xc0, !PT ;  /* 0x0000ffff5f0f7812 */ /* 0x020fe200078ec0ff */
[C---:B------:R-:W-:Y:S01]  /*1d40*/  IMAD.SHL.U32 R10, R98.reuse, 0x8, RZ ;  /* 0x00000008620a7824 */ /* 0x040fe200078e00ff */
[----:B------:R-:W-:Y:S01]  /*1d50*/  SHF.L.U64.HI R11, R98, 0x3, R99 ;  /* 0x00000003620b7819 */ /* 0x000fe20000010263 */
[----:B------:R-:W-:Y:S01]  /*1d60*/  BSSY B1, `(.L_x_32) ;  /* 0x000000e000017945 */ /* 0x000fe20003800000 */
[----:B------:R-:W-:Y:S02]  /*1d70*/  PRMT R15, R15, 0x8880, RZ ;  /* 0x000088800f0f7816 */ /* 0x000fe400000000ff */
[----:B------:R-:W-:Y:S01]  /*1d80*/  ISETP.LT.OR P2, PT, R3, 0x2, !P1 ;  /* 0x000000020300780c */ /* 0x000fe20004f41670 */
[----:B------:R-:W-:Y:S01]  /*1d90*/  IMAD.WIDE.U32 R10, R14, R98, R10 ;  /* 0x000000620e0a7225 */ /* 0x000fe200078e000a */
[----:B------:R-:W-:-:S03]  /*1da0*/  ISETP.GE.AND P0, PT, R102, 0x9, PT ;  /* 0x000000096600780c */ /* 0x000fc60003f06270 */
[----:B------:R-:W-:Y:S01]  /*1db0*/  IMAD R14, R15, R88, RZ ;  /* 0x000000580f0e7224 */ /* 0x000fe200078e02ff */
[----:B------:R-:W-:Y:S01]  /*1dc0*/  IADD3 R10, P3, P4, R20, R100, R10 ;  /* 0x00000064140a7210 */ /* 0x000fe20007c7e00a */
[----:B------:R-:W-:Y:S02]  /*1dd0*/  IMAD.IADD R20, R97, 0x1, R11 ;  /* 0x0000000161147824 */ /* 0x000fe400078e020b */
[----:B------:R-:W-:-:S05]  /*1de0*/  @!P5 IMAD R15, R24, R19, R14 ;  /* 0x00000013180fd224 */ /* 0x000fca00078e020e */
[----:B------:R1:W-:Y:S01]  /*1df0*/  @!P5 STG.E.U8 desc[UR38][R4.64], R15 ;  /* 0x0000000f0400d986 */ /* 0x0003e2000c101126 */
[----:B------:R-:W-:Y:S05]  /*1e00*/  @P2 BRA `(.L_x_33) ;  /* 0x00000000000c2947 */ /* 0x000fea0003800000 */
[----:B------:R-:W1:Y:S02]  /*1e10*/  LDG.E.U8 R95, desc[UR38][R8.64+0x1] ;  /* 0x00000126085f7981 */ /* 0x000e64000c1e1100 */
[----:B-1----:R-:W-:-:S05]  /*1e20*/  PRMT R15, R95, 0x8880, RZ ;  /* 0x000088805f0f7816 */ /* 0x002fca00000000ff */
[----:B------:R-:W-:-:S07]  /*1e30*/  IMAD R14, R15, R88, RZ ;  /* 0x000000580f0e7224 */ /* 0x000fce00078e02ff */
.L_x_33:
[----:B------:R-:W-:Y:S05]  /*1e40*/  BSYNC B1 ;  /* 0x0000000000017941 */ /* 0x000fea0003800000 */
.L_x_32:
[----:B------:R-:W-:Y:S01]  /*1e50*/  ISETP.LT.OR P5, PT, R3, 0x1, !P0 ;  /* 0x000000010300780c */ /* 0x000fe200047a1670 */
[----:B------:R-:W-:Y:S01]  /*1e60*/  @!P2 IMAD R25, R25, R19, R14 ;  /* 0x000000131919a224 */ /* 0x000fe200078e020e */
[----:B------:R-:W-:Y:S01]  /*1e70*/  BSSY B1, `(.L_x_34) ;  /* 0x000000a000017945 */ /* 0x000fe20003800000 */
[----:B------:R-:W-:Y:S02]  /*1e80*/  IADD3.X R11, R13, R101, R20, P3, P4 ;  /* 0x000000650d0b7210 */ /* 0x000fe40001fe8414 */
[C---:B------:R-:W-:Y:S01]  /*1e90*/  ISETP.LT.OR P3, PT, R3.reuse, 0x2, !P0 ;  /* 0x000000020300780c */ /* 0x040fe20004761670 */
[----:B------:R2:W-:Y:S01]  /*1ea0*/  @!P2 STG.E.U8 desc[UR38][R4.64+0x1], R25 ;  /* 0x000001190400a986 */ /* 0x0005e2000c101126 */
[C---:B------:R-:W-:Y:S02]  /*1eb0*/  ISETP.LT.OR P4, PT, R3.reuse, 0x9, !P1 ;  /* 0x000000090300780c */ /* 0x040fe40004f81670 */
[----:B------:R-:W-:-:S04]  /*1ec0*/  ISETP.LT.OR P2, PT, R3, 0xa, !P1 ;  /* 0x0000000a0300780c */ /* 0x000fc80004f41670 */
[----:B------:R-:W-:Y:S09]  /*1ed0*/  @P5 BRA `(.L_x_35) ;  /* 0x00000000000c5947 */ /* 0x000ff20003800000 */
[----:B------:R-:W3:Y:S02]  /*1ee0*/  LDG.E.U8 R95, desc[UR38][R10.64] ;  /* 0x000000260a5f7981 */ /* 0x000ee4000c1e1100 */
[----:B---3--:R-:W-:-:S05]  /*1ef0*/  PRMT R13, R95, 0x8880, RZ ;  /* 0x000088805f0d7816 */ /* 0x008fca00000000ff */
[----:B------:R-:W-:-:S07]  /*1f00*/  IMAD R14, R13, R88, RZ ;  /* 0x000000580d0e7224 */ /* 0x000fce00078e02ff */
.L_x_35:
[----:B------:R-:W-:Y:S05]  /*1f10*/  BSYNC B1 ;  /* 0x0000000000017941 */ /* 0x000fea0003800000 */
.L_x_34:
[----:B------:R-:W-:Y:S01]  /*1f20*/  @!P5 IMAD R13, R26, R19, R14 ;  /* 0x000000131a0dd224 */ /* 0x000fe200078e020e */
[----:B------:R-:W-:Y:S04]  /*1f30*/  BSSY B1, `(.L_x_36) ;  /* 0x0000006000017945 */ /* 0x000fe80003800000 */
[----:B------:R3:W-:Y:S01]  /*1f40*/  @!P5 STG.E.U8 desc[UR38][R6.64], R13 ;  /* 0x0000000d0600d986 */ /* 0x0007e2000c101126 */
[----:B------:R-:W-:Y:S05]  /*1f50*/  @P3 BRA `(.L_x_37) ;  /* 0x00000000000c3947 */ /* 0x000fea0003800000 */
[----:B------:R-:W3:Y:S02]  /*1f60*/  LDG.E.U8 R95, desc[UR38][R10.64+0x1] ;  /* 0x000001260a5f7981 */ /* 0x000ee4000c1e1100 */
[----:B---3--:R-:W-:-:S05]  /*1f70*/  PRMT R13, R95, 0x8880, RZ ;  /* 0x000088805f0d7816 */ /* 0x008fca00000000ff */
[----:B------:R-:W-:-:S07]  /*1f80*/  IMAD R14, R13, R88, RZ ;  /* 0x000000580d0e7224 */ /* 0x000fce00078e02ff */
.L_x_37:
[----:B------:R-:W-:Y:S05]  /*1f90*/  BSYNC B1 ;  /* 0x0000000000017941 */ /* 0x000fea0003800000 */
.L_x_36:
[----:B------:R-:W-:Y:S01]  /*1fa0*/  @!P3 IMAD R27, R27, R19, R14 ;  /* 0x000000131b1bb224 */ /* 0x000fe200078e020e */
[----:B------:R-:W-:Y:S04]  /*1fb0*/  BSSY B1, `(.L_x_38) ;  /* 0x0000006000017945 */ /* 0x000fe80003800000 */
[----:B------:R4:W-:Y:S01]  /*1fc0*/  @!P3 STG.E.U8 desc[UR38][R6.64+0x1], R27 ;  /* 0x0000011b0600b986 */ /* 0x0009e2000c101126 */
[----:B------:R-:W-:Y:S05]  /*1fd0*/  @P4 BRA `(.L_x_39) ;  /* 0x00000000000c4947 */ /* 0x000fea0003800000 */
[----:B------:R-:W3:Y:S02]  /*1fe0*/  LDG.E.U8 R95, desc[UR38][R8.64+0x8] ;  /* 0x00000826085f7981 */ /* 0x000ee4000c1e1100 */
[----:B---3--:R-:W-:-:S05]  /*1ff0*/  PRMT R13, R95, 0x8880, RZ ;  /* 0x000088805f0d7816 */ /* 0x008fca00000000ff */
[----:B------:R-:W-:-:S07]  /*2000*/  IMAD R14, R13, R88, RZ ;  /* 0x000000580d0e7224 */ /* 0x000fce00078e02ff */
.L_x_39:
[----:B------:R-:W-:Y:S05]  /*2010*/  BSYNC B1 ;  /* 0x0000000000017941 */ /* 0x000fea0003800000 */
.L_x_38:
[----:B---3--:R-:W-:Y:S01]  /*2020*/  @!P4 IMAD R13, R28, R19, R14 ;  /* 0x000000131c0dc224 */ /* 0x008fe200078e020e */
[----:B------:R-:W-:Y:S04]  /*2030*/  BSSY B1, `(.L_x_40) ;  /* 0x0000006000017945 */ /* 0x000fe80003800000 */
[----:B------:R3:W-:Y:S01]  /*2040*/  @!P4 STG.E.U8 desc[UR38][R4.64+0x8], R13 ;  /* 0x0000080d0400c986 */ /* 0x0007e2000c101126 */
[----:B------:R-:W-:Y:S05]  /*2050*/  @P2 BRA `(.L_x_41) ;  /* 0x00000000000c2947 */ /* 0x000fea0003800000 */
[----:B------:R-:W3:Y:S02]  /*2060*/  LDG.E.U8 R95, desc[UR38][R8.64+0x9] ;  /* 0x00000926085f7981 */ /* 0x000ee4000c1e1100 */
[----:B---3--:R-:W-:-:S05]  /*2070*/  PRMT R13, R95, 0x8880, RZ ;  /* 0x000088805f0d7816 */ /* 0x008fca00000000ff */
[----:B------:R-:W-:-:S07]  /*2080*/  IMAD R14, R13, R88, RZ ;  /* 0x000000580d0e7224 */ /* 0x000fce00078e02ff */
.L_x_41:
[----:B------:R-:W-:Y:S05]  /*2090*/  BSYNC B1 ;  /* 0x0000000000017941 */ /* 0x000fea0003800000 */
.L_x_40:
[----:B------:R-:W-:Y:S01]  /*20a0*/  ISETP.LT.OR P4, PT, R3, 0x9, !P0 ;  /* 0x000000090300780c */ /* 0x000fe20004781670 */
[----:B------:R-:W-:Y:S01]  /*20b0*/  @!P2 IMAD R29, R29, R19, R14 ;  /* 0x000000131d1da224 */ /* 0x000fe200078e020e */
[----:B------:R-:W-:Y:S01]  /*20c0*/  BSSY B1, `(.L_x_42) ;  /* 0x0000009000017945 */ /* 0x000fe20003800000 */
[C---:B------:R-:W-:Y:S02]  /*20d0*/  ISETP.LT.OR P3, PT, R3.reuse, 0xa, !P0 ;  /* 0x0000000a0300780c */ /* 0x040fe40004761670 */
[C---:B------:R-:W-:Y:S01]  /*20e0*/  ISETP.LT.OR P5, PT, R3.reuse, 0x11, !P1 ;  /* 0x000000110300780c */ /* 0x040fe20004fa1670 */
[----:B------:R0:W-:Y:S01]  /*20f0*/  @!P2 STG.E.U8 desc[UR38][R4.64+0x9], R29 ;  /* 0x0000091d0400a986 */ /* 0x0001e2000c101126 */
[----:B------:R-:W-:-:S06]  /*2100*/  ISETP.LT.OR P2, PT, R3, 0x12, !P1 ;  /* 0x000000120300780c */ /* 0x000fcc0004f41670 */
[----:B------:R-:W-:Y:S07]  /*2110*/  @P4 BRA `(.L_x_43) ;  /* 0x00000000000c4947 */ /* 0x000fee0003800000 */
[----:B------:R-:W3:Y:S02]  /*2120*/  LDG.E.U8 R95, desc[UR38][R10.64+0x8] ;  /* 0x000008260a5f7981 */ /* 0x000ee4000c1e1100 */
[----:B---3--:R-:W-:-:S05]  /*2130*/  PRMT R13, R95, 0x8880, RZ ;  /* 0x000088805f0d7816 */ /* 0x008fca00000000ff */
[----:B------:R-:W-:-:S07]  /*2140*/  IMAD R14, R13, R88, RZ ;  /* 0x000000580d0e7224 */ /* 0x000fce00078e02ff */
.L_x_43:
[----:B------:R-:W-:Y:S05]  /*2150*/  BSYNC B1 ;  /* 0x0000000000017941 */ /* 0x000fea0003800000 */
.L_x_42:
[----:B---3--:R-:W-:Y:S01]  /*2160*/  @!P4 IMAD R13, R30, R19, R14 ;  /* 0x000000131e0dc224 */ /* 0x008fe200078e020e */
[----:B------:R-:W-:Y:S04]  /*2170*/  BSSY B1, `(.L_x_44) ;  /* 0x0000006000017945 */ /* 0x000fe80003800000 */
[----:B------:R3:W-:Y:S01]  /*2180*/  @!P4 STG.E.U8 desc[UR38][R6.64+0x8], R13 ;  /* 0x0000080d0600c986 */ /* 0x0007e2000c101126 */
[----:B------:R-:W-:Y:S05]  /*2190*/  @P3 BRA `(.L_x_45) ;  /* 0x00000000000c3947 */ /* 0x000fea0003800000 */
[----:B------:R-:W3:Y:S02]  /*21a0*/  LDG.E.U8 R95, desc[UR38][R10.64+0x9] ;  /* 0x000009260a5f7981 */ /* 0x000ee4000c1e1100 */
[----:B---3--:R-:W-:-:S05]  /*21b0*/  PRMT R13, R95, 0x8880, RZ ;  /* 0x000088805f0d7816 */ /* 0x008fca00000000ff */
[----:B------:R-:W-:-:S07]  /*21c0*/  IMAD R14, R13, R88, RZ ;  /* 0x000000580d0e7224 */ /* 0x000fce00078e02ff */
.L_x_45:
[----:B------:R-:W-:Y:S05]  /*21d0*/  BSYNC B1 ;  /* 0x0000000000017941 */ /* 0x000fea0003800000 */
.L_x_44:
[----:B------:R-:W-:Y:S01]  /*21e0*/  @!P3 IMAD R31, R31, R19, R14 ;  /* 0x000000131f1fb224 */ /* 0x000fe200078e020e */
[----:B------:R-:W-:Y:S04]  /*21f0*/  BSSY B1, `(.L_x_46) ;  /* 0x0000006000017945 */ /* 0x000fe80003800000 */
[----:B------:R0:W-:Y:S01]  /*2200*/  @!P3 STG.E.U8 desc[UR38][R6.64+0x9], R31 ;  /* 0x0000091f0600b986 */ /* 0x0001e2000c101126 */
[----:B------:R-:W-:Y:S05]  /*2210*/  @P5 BRA `(.L_x_47) ;  /* 0x00000000000c5947 */ /* 0x000fea0003800000 */
[----:B------:R-:W3:Y:S02]  /*2220*/  LDG.E.U8 R95, desc[UR38][R8.64+0x10] ;  /* 0x00001026085f7981 */ /* 0x000ee4000c1e1100 */
[----:B---3--:R-:W-:-:S05]  /*2230*/  PRMT R13, R95, 0x8880, RZ ;  /* 0x000088805f0d7816 */ /* 0x008fca00000000ff */
[----:B------:R-:W-:-:S07]  /*2240*/  IMAD R14, R13, R88, RZ ;  /* 0x000000580d0e7224 */ /* 0x000fce00078e02ff */
.L_x_47:
[----:B------:R-:W-:Y:S05]  /*2250*/  BSYNC B1 ;  /* 0x0000000000017941 */ /* 0x000fea0003800000 */
.L_x_46:
[----:B---3--:R-:W-:Y:S01]  /*2260*/  @!P5 IMAD R13, R32, R19, R14 ;  /* 0x00000013200dd224 */ /* 0x008fe200078e020e */
[----:B------:R-:W-:Y:S04]  /*2270*/  BSSY B1, `(.L_x_48) ;  /* 0x0000006000017945 */ /* 0x000fe80003800000 */
[----:B------:R3:W-:Y:S01]  /*2280*/  @!P5 STG.E.U8 desc[UR38][R4.64+0x10], R13 ;  /* 0x0000100d0400d986 */ /* 0x0007e2000c101126 */
[----:B------:R-:W-:Y:S05]  /*2290*/  @P2 BRA `(.L_x_49) ;  /* 0x00000000000c2947 */ /* 0x000fea0003800000 */
[----:B------:R-:W3:Y:S02]  /*22a0*/  LDG.E.U8 R95, desc[UR38][R8.64+0x11] ;  /* 0x00001126085f7981 */ /* 0x000ee4000c1e1100 */
[----:B---3--:R-:W-:-:S05]  /*22b0*/  PRMT R13, R95, 0x8880, RZ ;  /* 0x000088805f0d7816 */ /* 0x008fca00000000ff */
[----:B------:R-:W-:-:S07]  /*22c0*/  IMAD R14, R13, R88, RZ ;  /* 0x000000580d0e7224 */ /* 0x000fce00078e02ff */
.L_x_49:
[----:B------:R-:W-:Y:S05]  /*22d0*/  BSYNC B1 ;  /* 0x0000000000017941 */ /* 0x000fea0003800000 */
.L_x_48:
        /* <DEDUP_REMOVED lines=11> */
.L_x_51:
[----:B------:R-:W-:Y:S05]  /*2390*/  BSYNC B1 ;  /* 0x0000000000017941 */ /* 0x000fea0003800000 */
.L_x_50:
[----:B---3--:R-:W-:Y:S01]  /*23a0*/  @!P4 IMAD R13, R34, R19, R14 ;  /* 0x00000013220dc224 */ /* 0x008fe200078e020e */
[----:B------:R-:W-:Y:S04]  /*23b0*/  BSSY B1, `(.L_x_52) ;  /* 0x0000006000017945 */ /* 0x000fe80003800000 */
[----:B------:R3:W-:Y:S01]  /*23c0*/  @!P4 STG.E.U8 desc[UR38][R6.64+0x10], R13 ;  /* 0x0000100d0600c986 */ /* 0x0007e2000c101126 */
[----:B------:R-:W-:Y:S05]  /*23d0*/  @P3 BRA `(.L_x_53) ;  /* 0x00000000000c3947 */ /* 0x000fea0003800000 */
[----:B------:R-:W3:Y:S02]  /*23e0*/  LDG.E.U8 R95, desc[UR38][R10.64+0x11] ;  /* 0x000011260a5f7981 */ /* 0x000ee4000c1e1100 */
[----:B---3--:R-:W-:-:S05]  /*23f0*/  PRMT R13, R95, 0x8880, RZ ;  /* 0x000088805f0d7816 */ /* 0x008fca00000000ff */
[----:B------:R-:W-:-:S07]  /*2400*/  IMAD R14, R13, R88, RZ ;  /* 0x000000580d0e7224 */ /* 0x000fce00078e02ff */
.L_x_53:
[----:B------:R-:W-:Y:S05]  /*2410*/  BSYNC B1 ;  /* 0x0000000000017941 */ /* 0x000fea0003800000 */
.L_x_52:
[----:B------:R-:W-:Y:S01]  /*2420*/  @!P3 IMAD R35, R35, R19, R14 ;  /* 0x000000132323b224 */ /* 0x000fe200078e020e */
[----:B------:R-:W-:Y:S04]  /*2430*/  BSSY B1, `(.L_x_54) ;  /* 0x0000006000017945 */ /* 0x000fe80003800000 */
[----:B------:R0:W-:Y:S01]  /*2440*/  @!P3 STG.E.U8 desc[UR38][R6.64+0x11], R35 ;  /* 0x000011230600b986 */ /* 0x0001e2000c101126 */
[----:B------:R-:W-:Y:S05]  /*2450*/  @P5 BRA `(.L_x_55) ;  /* 0x00000000000c5947 */ /* 0x000fea0003800000 */
[----:B------:R-:W3:Y:S02]  /*2460*/  LDG.E.U8 R95, desc[UR38][R8.64+0x18] ;  /* 0x00001826085f7981 */ /* 0x000ee4000c1e1100 */
[----:B---3--:R-:W-:-:S05]  /*2470*/  PRMT R13, R95, 0x8880, RZ ;  /* 0x000088805f0d7816 */ /* 0x008fca00000000ff */
[----:B------:R-:W-:-:S07]  /*2480*/  IMAD R14, R13, R88, RZ ;  /* 0x000000580d0e7224 */ /* 0x000fce00078e02ff */
.L_x_55:
[----:B------:R-:W-:Y:S05]  /*2490*/  BSYNC B1 ;  /* 0x0000000000017941 */ /* 0x000fea0003800000 */
.L_x_54:
[----:B---3--:R-:W-:Y:S01]  /*24a0*/  @!P5 IMAD R13, R36, R19, R14 ;  /* 0x00000013240dd224 */ /* 0x008fe200078e020e */
[----:B------:R-:W-:Y:S04]  /*24b0*/  BSSY B1, `(.L_x_56) ;  /* 0x0000006000017945 */ /* 0x000fe80003800000 */
[----:B------:R3:W-:Y:S01]  /*24c0*/  @!P5 STG.E.U8 desc[UR38][R4.64+0x18], R13 ;  /* 0x0000180d0400d986 */ /* 0x0007e2000c101126 */
[----:B------:R-:W-:Y:S05]  /*24d0*/  @P2 BRA `(.L_x_57) ;  /* 0x00000000000c2947 */ /* 0x000fea0003800000 */
[----:B------:R-:W3:Y:S02]  /*24e0*/  LDG.E.U8 R95, desc[UR38][R8.64+0x19] ;  /* 0x00001926085f7981 */ /* 0x000ee4000c1e1100 */
[----:B---3--:R-:W-:-:S05]  /*24f0*/  PRMT R13, R95, 0x8880, RZ ;  /* 0x000088805f0d7816 */ /* 0x008fca00000000ff */
[----:B------:R-:W-:-:S07]  /*2500*/  IMAD R14, R13, R88, RZ ;  /* 0x000000580d0e7224 */ /* 0x000fce00078e02ff */
.L_x_57:
[----:B------:R-:W-:Y:S05]  /*2510*/  BSYNC B1 ;  /* 0x0000000000017941 */ /* 0x000fea0003800000 */
.L_x_56:
        /* <DEDUP_REMOVED lines=11> */
.L_x_59:
[----:B------:R-:W-:Y:S05]  /*25d0*/  BSYNC B1 ;  /* 0x0000000000017941 */ /* 0x000fea0003800000 */
.L_x_58:
[----:B---3--:R-:W-:Y:S01]  /*25e0*/  @!P4 IMAD R13, R38, R19, R14 ;  /* 0x00000013260dc224 */ /* 0x008fe200078e020e */
[----:B------:R-:W-:Y:S04]  /*25f0*/  BSSY B1, `(.L_x_60) ;  /* 0x0000006000017945 */ /* 0x000fe80003800000 */
[----:B------:R3:W-:Y:S01]  /*2600*/  @!P4 STG.E.U8 desc[UR38][R6.64+0x18], R13 ;  /* 0x0000180d0600c986 */ /* 0x0007e2000c101126 */
[----:B------:R-:W-:Y:S05]  /*2610*/  @P3 BRA `(.L_x_61) ;  /* 0x00000000000c3947 */ /* 0x000fea0003800000 */
[----:B------:R-:W3:Y:S02]  /*2620*/  LDG.E.U8 R95, desc[UR38][R10.64+0x19] ;  /* 0x000019260a5f7981 */ /* 0x000ee4000c1e1100 */
[----:B---3--:R-:W-:-:S05]  /*2630*/  PRMT R13, R95, 0x8880, RZ ;  /* 0x000088805f0d7816 */ /* 0x008fca00000000ff */
[----:B------:R-:W-:-:S07]  /*2640*/  IMAD R14, R13, R88, RZ ;  /* 0x000000580d0e7224 */ /* 0x000fce00078e02ff */
.L_x_61:
[----:B------:R-:W-:Y:S05]  /*2650*/  BSYNC B1 ;  /* 0x0000000000017941 */ /* 0x000fea0003800000 */
.L_x_60:
[----:B------:R-:W-:Y:S01]  /*2660*/  @!P3 IMAD R39, R39, R19, R14 ;  /* 0x000000132727b224 */ /* 0x000fe200078e020e */
[----:B------:R-:W-:Y:S04]  /*2670*/  BSSY B1, `(.L_x_62) ;  /* 0x0000006000017945 */ /* 0x000fe80003800000 */
[----:B------:R0:W-:Y:S01]  /*2680*/  @!P3 STG.E.U8 desc[UR38][R6.64+0x19], R39 ;  /* 0x000019270600b986 */ /* 0x0001e2000c101126 */
[----:B------:R-:W-:Y:S05]  /*2690*/  @P5 BRA `(.L_x_63) ;  /* 0x00000000000c5947 */ /* 0x000fea0003800000 */
[----:B------:R-:W3:Y:S02]  /*26a0*/  LDG.E.U8 R95, desc[UR38][R8.64+0x20] ;  /* 0x00002026085f7981 */ /* 0x000ee4000c1e1100 */
[----:B---3--:R-:W-:-:S05]  /*26b0*/  PRMT R13, R95, 0x8880, RZ ;  /* 0x000088805f0d7816 */ /* 0x008fca00000000ff */
[----:B------:R-:W-:-:S07]  /*26c0*/  IMAD R14, R13, R88, RZ ;  /* 0x000000580d0e7224 */ /* 0x000fce00078e02ff */
.L_x_63:
[----:B------:R-:W-:Y:S05]  /*26d0*/  BSYNC B1 ;  /* 0x0000000000017941 */ /* 0x000fea0003800000 */
.L_x_62:
[----:B---3--:R-:W-:Y:S01]  /*26e0*/  @!P5 IMAD R13, R40, R19, R14 ;  /* 0x00000013280dd224 */ /* 0x008fe200078e020e */
[----:B------:R-:W-:Y:S04]  /*26f0*/  BSSY B1, `(.L_x_64) ;  /* 0x0000006000017945 */ /* 0x000fe80003800000 */
[----:B------:R3:W-:Y:S01]  /*2700*/  @!P5 STG.E.U8 desc[UR38][R4.64+0x20], R13 ;  /* 0x0000200d0400d986 */ /* 0x0007e2000c101126 */
[----:B------:R-:W-:Y:S05]  /*2710*/  @P2 BRA `(.L_x_65) ;  /* 0x00000000000c2947 */ /* 0x000fea0003800000 */
[----:B------:R-:W3:Y:S02]  /*2720*/  LDG.E.U8 R95, desc[UR38][R8.64+0x21] ;  /* 0x00002126085f7981 */ /* 0x000ee4000c1e1100 */
[----:B---3--:R-:W-:-:S05]  /*2730*/  PRMT R13, R95, 0x8880, RZ ;  /* 0x000088805f0d7816 */ /* 0x008fca00000000ff */
[----:B------:R-:W-:-:S07]  /*2740*/  IMAD R14, R13, R88, RZ ;  /* 0x000000580d0e7224 */ /* 0x000fce00078e02ff */
.L_x_65:
[----:B------:R-:W-:Y:S05]  /*2750*/  BSYNC B1 ;  /* 0x0000000000017941 */ /* 0x000fea0003800000 */
.L_x_64:
        /* <DEDUP_REMOVED lines=11> */
.L_x_67:
[----:B------:R-:W-:Y:S05]  /*2810*/  BSYNC B1 ;  /* 0x0000000000017941 */ /* 0x000fea0003800000 */
.L_x_66:
[----:B---3--:R-:W-:Y:S01]  /*2820*/  @!P4 IMAD R13, R42, R19, R14 ;  /* 0x000000132a0dc224 */ /* 0x008fe200078e020e */
[----:B------:R-:W-:Y:S04]  /*2830*/  BSSY B1, `(.L_x_68) ;  /* 0x0000006000017945 */ /* 0x000fe80003800000 */
[----:B------:R3:W-:Y:S01]  /*2840*/  @!P4 STG.E.U8 desc[UR38][R6.64+0x20], R13 ;  /* 0x0000200d0600c986 */ /* 0x0007e2000c101126 */
[----:B------:R-:W-:Y:S05]  /*2850*/  @P3 BRA `(.L_x_69) ;  /* 0x00000000000c3947 */ /* 0x000fea0003800000 */
[----:B------:R-:W3:Y:S02]  /*2860*/  LDG.E.U8 R95, desc[UR38][R10.64+0x21] ;  /* 0x000021260a5f7981 */ /* 0x000ee4000c1e1100 */
[----:B---3--:R-:W-:-:S05]  /*2870*/  PRMT R13, R95, 0x8880, RZ ;  /* 0x000088805f0d7816 */ /* 0x008fca00000000ff */
[----:B------:R-:W-:-:S07]  /*2880*/  IMAD R14, R13, R88, RZ ;  /* 0x000000580d0e7224 */ /* 0x000fce00078e02ff */
.L_x_69:
[----:B------:R-:W-:Y:S05]  /*2890*/  BSYNC B1 ;  /* 0x0000000000017941 */ /* 0x000fea0003800000 */
.L_x_68:
[----:B------:R-:W-:Y:S01]  /*28a0*/  @!P3 IMAD R43, R43, R19, R14 ;  /* 0x000000132b2bb224 */ /* 0x000fe200078e020e */
[----:B------:R-:W-:Y:S04]  /*28b0*/  BSSY B1, `(.L_x_70) ;  /* 0x0000006000017945 */ /* 0x000fe80003800000 */
[----:B------:R0:W-:Y:S01]  /*28c0*/  @!P3 STG.E.U8 desc[UR38][R6.64+0x21], R43 ;  /* 0x0000212b0600b986 */ /* 0x0001e2000c101126 */
[----:B------:R-:W-:Y:S05]  /*28d0*/  @P5 BRA `(.L_x_71) ;  /* 0x00000000000c5947 */ /* 0x000fea0003800000 */
[----:B------:R-:W3:Y:S02]  /*28e0*/  LDG.E.U8 R95, desc[UR38][R8.64+0x28] ;  /* 0x00002826085f7981 */ /* 0x000ee4000c1e1100 */
[----:B---3--:R-:W-:-:S05]  /*28f0*/  PRMT R13, R95, 0x8880, RZ ;  /* 0x000088805f0d7816 */ /* 0x008fca00000000ff */
[----:B------:R-:W-:-:S07]  /*2900*/  IMAD R14, R13, R88, RZ ;  /* 0x000000580d0e7224 */ /* 0x000fce00078e02ff */
.L_x_71:
[----:B------:R-:W-:Y:S05]  /*2910*/  BSYNC B1 ;  /* 0x0000000000017941 */ /* 0x000fea0003800000 */
.L_x_70:
[----:B---3--:R-:W-:Y:S01]  /*2920*/  @!P5 IMAD R13, R44, R19, R14 ;  /* 0x000000132c0dd224 */ /* 0x008fe200078e020e */
[----:B------:R-:W-:Y:S04]  /*2930*/  BSSY B1, `(.L_x_72) ;  /* 0x0000006000017945 */ /* 0x000fe80003800000 */
[----:B------:R3:W-:Y:S01]  /*2940*/  @!P5 STG.E.U8 desc[UR38][R4.64+0x28], R13 ;  /* 0x0000280d0400d986 */ /* 0x0007e2000c101126 */
[----:B------:R-:W-:Y:S05]  /*2950*/  @P2 BRA `(.L_x_73) ;  /* 0x00000000000c2947 */ /* 0x000fea0003800000 */
[----:B------:R-:W3:Y:S02]  /*2960*/  LDG.E.U8 R95, desc[UR38][R8.64+0x29] ;  /* 0x00002926085f7981 */ /* 0x000ee4000c1e1100 */
[----:B---3--:R-:W-:-:S05]  /*2970*/  PRMT R13, R95, 0x8880, RZ ;  /* 0x000088805f0d7816 */ /* 0x008fca00000000ff */
[----:B------:R-:W-:-:S07]  /*2980*/  IMAD R14, R13, R88, RZ ;  /* 0x000000580d0e7224 */ /* 0x000fce00078e02ff */
.L_x_73:
[----:B------:R-:W-:Y:S05]  /*2990*/  BSYNC B1 ;  /* 0x0000000000017941 */ /* 0x000fea0003800000 */
.L_x_72:
        /* <DEDUP_REMOVED lines=11> */
.L_x_75:
[----:B------:R-:W-:Y:S05]  /*2a50*/  BSYNC B1 ;  /* 0x0000000000017941 */ /* 0x000fea0003800000 */
.L_x_74:
[----:B---3--:R-:W-:Y:S01]  /*2a60*/  @!P4 IMAD R13, R46, R19, R14 ;  /* 0x000000132e0dc224 */ /* 0x008fe200078e020e */
[----:B------:R-:W-:Y:S04]  /*2a70*/  BSSY B1, `(.L_x_76) ;  /* 0x0000006000017945 */ /* 0x000fe80003800000 */
[----:B------:R3:W-:Y:S01]  /*2a80*/  @!P4 STG.E.U8 desc[UR38][R6.64+0x28], R13 ;  /* 0x0000280d0600c986 */ /* 0x0007e2000c101126 */
[----:B------:R-:W-:Y:S05]  /*2a90*/  @P3 BRA `(.L_x_77) ;  /* 0x00000000000c3947 */ /* 0x000fea0003800000 */
[----:B------:R-:W3:Y:S02]  /*2aa0*/  LDG.E.U8 R95, desc[UR38][R10.64+0x29] ;  /* 0x000029260a5f7981 */ /* 0x000ee4000c1e1100 */
[----:B---3--:R-:W-:-:S05]  /*2ab0*/  PRMT R13, R95, 0x8880, RZ ;  /* 0x000088805f0d7816 */ /* 0x008fca00000000ff */
[----:B------:R-:W-:-:S07]  /*2ac0*/  IMAD R14, R13, R88, RZ ;  /* 0x000000580d0e7224 */ /* 0x000fce00078e02ff */
.L_x_77:
[----:B------:R-:W-:Y:S05]  /*2ad0*/  BSYNC B1 ;  /* 0x0000000000017941 */ /* 0x000fea0003800000 */
.L_x_76:
[----:B------:R-:W-:Y:S01]  /*2ae0*/  @!P3 IMAD R47, R47, R19, R14 ;  /* 0x000000132f2fb224 */ /* 0x000fe200078e020e */
[----:B------:R-:W-:Y:S04]  /*2af0*/  BSSY B1, `(.L_x_78) ;  /* 0x0000006000017945 */ /* 0x000fe80003800000 */
[----:B------:R0:W-:Y:S01]  /*2b00*/  @!P3 STG.E.U8 desc[UR38][R6.64+0x29], R47 ;  /* 0x0000292f0600b986 */ /* 0x0001e2000c101126 */
[----:B------:R-:W-:Y:S05]  /*2b10*/  @P5 BRA `(.L_x_79) ;  /* 0x00000000000c5947 */ /* 0x000fea0003800000 */
[----:B------:R-:W3:Y:S02]  /*2b20*/  LDG.E.U8 R95, desc[UR38][R8.64+0x30] ;  /* 0x00003026085f7981 */ /* 0x000ee4000c1e1100 */
[----:B---3--:R-:W-:-:S05]  /*2b30*/  PRMT R13, R95, 0x8880, RZ ;  /* 0x000088805f0d7816 */ /* 0x008fca00000000ff */
[----:B------:R-:W-:-:S07]  /*2b40*/  IMAD R14, R13, R88, RZ ;  /* 0x000000580d0e7224 */ /* 0x000fce00078e02ff */
.L_x_79:
[----:B------:R-:W-:Y:S05]  /*2b50*/  BSYNC B1 ;  /* 0x0000000000017941 */ /* 0x000fea0003800000 */
.L_x_78:
[----:B---3--:R-:W-:Y:S01]  /*2b60*/  @!P5 IMAD R13, R48, R19, R14 ;  /* 0x00000013300dd224 */ /* 0x008fe200078e020e */
[----:B------:R-:W-:Y:S04]  /*2b70*/  BSSY B1, `(.L_x_80) ;  /* 0x0000006000017945 */ /* 0x000fe80003800000 */
[----:B------:R3:W-:Y:S01]  /*2b80*/  @!P5 STG.E.U8 desc[UR38][R4.64+0x30], R13 ;  /* 0x0000300d0400d986 */ /* 0x0007e2000c101126 */
[----:B------:R-:W-:Y:S05]  /*2b90*/  @P2 BRA `(.L_x_81) ;  /* 0x00000000000c2947 */ /* 0x000fea0003800000 */
[----:B------:R-:W3:Y:S02]  /*2ba0*/  LDG.E.U8 R95, desc[UR38][R8.64+0x31] ;  /* 0x00003126085f7981 */ /* 0x000ee4000c1e1100 */
[----:B---3--:R-:W-:-:S05]  /*2bb0*/  PRMT R13, R95, 0x8880, RZ ;  /* 0x000088805f0d7816 */ /* 0x008fca00000000ff */
[----:B------:R-:W-:-:S07]  /*2bc0*/  IMAD R14, R13, R88, RZ ;  /* 0x000000580d0e7224 */ /* 0x000fce00078e02ff */
.L_x_81:
[----:B------:R-:W-:Y:S05]  /*2bd0*/  BSYNC B1 ;  /* 0x0000000000017941 */ /* 0x000fea0003800000 */
.L_x_80:
        /* <DEDUP_REMOVED lines=11> */
.L_x_83:
[----:B------:R-:W-:Y:S05]  /*2c90*/  BSYNC B1 ;  /* 0x0000000000017941 */ /* 0x000fea0003800000 */
.L_x_82:
[----:B---3--:R-:W-:Y:S01]  /*2ca0*/  @!P4 IMAD R13, R50, R19, R14 ;  /* 0x00000013320dc224 */ /* 0x008fe200078e020e */
[----:B------:R-:W-:Y:S04]  /*2cb0*/  BSSY B1, `(.L_x_84) ;  /* 0x0000006000017945 */ /* 0x000fe80003800000 */
[----:B------:R3:W-:Y:S01]  /*2cc0*/  @!P4 STG.E.U8 desc[UR38][R6.64+0x30], R13 ;  /* 0x0000300d0600c986 */ /* 0x0007e2000c101126 */
[----:B------:R-:W-:Y:S05]  /*2cd0*/  @P3 BRA `(.L_x_85) ;  /* 0x00000000000c3947 */ /* 0x000fea0003800000 */
[----:B------:R-:W3:Y:S02]  /*2ce0*/  LDG.E.U8 R95, desc[UR38][R10.64+0x31] ;  /* 0x000031260a5f7981 */ /* 0x000ee4000c1e1100 */
[----:B---3--:R-:W-:-:S05]  /*2cf0*/  PRMT R13, R95, 0x8880, RZ ;  /* 0x000088805f0d7816 */ /* 0x008fca00000000ff */
[----:B------:R-:W-:-:S07]  /*2d00*/  IMAD R14, R13, R88, RZ ;  /* 0x000000580d0e7224 */ /* 0x000fce00078e02ff */
.L_x_85:
[----:B------:R-:W-:Y:S05]  /*2d10*/  BSYNC B1 ;  /* 0x0000000000017941 */ /* 0x000fea0003800000 */
.L_x_84:
[----:B------:R-:W-:Y:S01]  /*2d20*/  @!P3 IMAD R51, R51, R19, R14 ;  /* 0x000000133333b224 */ /* 0x000fe200078e020e */
[----:B------:R-:W-:Y:S04]  /*2d30*/  BSSY B1, `(.L_x_86) ;  /* 0x0000006000017945 */ /* 0x000fe80003800000 */
[----:B------:R0:W-:Y:S01]  /*2d40*/  @!P3 STG.E.U8 desc[UR38][R6.64+0x31], R51 ;  /* 0x000031330600b986 */ /* 0x0001e2000c101126 */
[----:B------:R-:W-:Y:S05]  /*2d50*/  @P5 BRA `(.L_x_87) ;  /* 0x00000000000c5947 */ /* 0x000fea0003800000 */
[----:B------:R-:W3:Y:S02]  /*2d60*/  LDG.E.U8 R95, desc[UR38][R8.64+0x38] ;  /* 0x00003826085f7981 */ /* 0x000ee4000c1e1100 */
[----:B---3--:R-:W-:-:S05]  /*2d70*/  PRMT R13, R95, 0x8880, RZ ;  /* 0x000088805f0d7816 */ /* 0x008fca00000000ff */
[----:B------:R-:W-:-:S07]  /*2d80*/  IMAD R14, R13, R88, RZ ;  /* 0x000000580d0e7224 */ /* 0x000fce00078e02ff */
.L_x_87:
[----:B------:R-:W-:Y:S05]  /*2d90*/  BSYNC B1 ;  /* 0x0000000000017941 */ /* 0x000fea0003800000 */
.L_x_86:
[----:B---3--:R-:W-:Y:S01]  /*2da0*/  @!P5 IMAD R13, R52, R19, R14 ;  /* 0x00000013340dd224 */ /* 0x008fe200078e020e */
[----:B------:R-:W-:Y:S04]  /*2db0*/  BSSY B1, `(.L_x_88) ;  /* 0x0000006000017945 */ /* 0x000fe80003800000 */
[----:B------:R3:W-:Y:S01]  /*2dc0*/  @!P5 STG.E.U8 desc[UR38][R4.64+0x38], R13 ;  /* 0x0000380d0400d986 */ /* 0x0007e2000c101126 */
[----:B------:R-:W-:Y:S05]  /*2dd0*/  @P2 BRA `(.L_x_89) ;  /* 0x00000000000c2947 */ /* 0x000fea0003800000 */
[----:B------:R-:W3:Y:S02]  /*2de0*/  LDG.E.U8 R95, desc[UR38][R8.64+0x39] ;  /* 0x00003926085f7981 */ /* 0x000ee4000c1e1100 */
[----:B---3--:R-:W-:-:S05]  /*2df0*/  PRMT R13, R95, 0x8880, RZ ;  /* 0x000088805f0d7816 */ /* 0x008fca00000000ff */
[----:B------:R-:W-:-:S07]  /*2e00*/  IMAD R14, R13, R88, RZ ;  /* 0x000000580d0e7224 */ /* 0x000fce00078e02ff */
.L_x_89:
[----:B------:R-:W-:Y:S05]  /*2e10*/  BSYNC B1 ;  /* 0x0000000000017941 */ /* 0x000fea0003800000 */
.L_x_88:
        /* <DEDUP_REMOVED lines=11> */
.L_x_91:
[----:B------:R-:W-:Y:S05]  /*2ed0*/  BSYNC B1 ;  /* 0x0000000000017941 */ /* 0x000fea0003800000 */
.L_x_90:
[----:B---3--:R-:W-:Y:S01]  /*2ee0*/  @!P4 IMAD R13, R54, R19, R14 ;  /* 0x00000013360dc224 */ /* 0x008fe200078e020e */
[----:B------:R-:W-:Y:S04]  /*2ef0*/  BSSY B1, `(.L_x_92) ;  /* 0x0000006000017945 */ /* 0x000fe80003800000 */
[----:B------:R3:W-:Y:S01]  /*2f00*/  @!P4 STG.E.U8 desc[UR38][R6.64+0x38], R13 ;  /* 0x0000380d0600c986 */ /* 0x0007e2000c101126 */
[----:B------:R-:W-:Y:S05]  /*2f10*/  @P3 BRA `(.L_x_93) ;  /* 0x00000000000c3947 */ /* 0x000fea0003800000 */
[----:B------:R-:W3:Y:S02]  /*2f20*/  LDG.E.U8 R95, desc[UR38][R10.64+0x39] ;  /* 0x000039260a5f7981 */ /* 0x000ee4000c1e1100 */
[----:B---3--:R-:W-:-:S05]  /*2f30*/  PRMT R13, R95, 0x8880, RZ ;  /* 0x000088805f0d7816 */ /* 0x008fca00000000ff */
[----:B------:R-:W-:-:S07]  /*2f40*/  IMAD R14, R13, R88, RZ ;  /* 0x000000580d0e7224 */ /* 0x000fce00078e02ff */
.L_x_93:
[----:B------:R-:W-:Y:S05]  /*2f50*/  BSYNC B1 ;  /* 0x0000000000017941 */ /* 0x000fea0003800000 */
.L_x_92:
[----:B------:R-:W-:Y:S01]  /*2f60*/  @!P3 IMAD R55, R55, R19, R14 ;  /* 0x000000133737b224 */ /* 0x000fe200078e020e */
[----:B------:R-:W-:Y:S04]  /*2f70*/  BSSY B1, `(.L_x_94) ;  /* 0x0000006000017945 */ /* 0x000fe80003800000 */
[----:B------:R0:W-:Y:S01]  /*2f80*/  @!P3 STG.E.U8 desc[UR38][R6.64+0x39], R55 ;  /* 0x000039370600b986 */ /* 0x0001e2000c101126 */
[----:B------:R-:W-:Y:S05]  /*2f90*/  @P5 BRA `(.L_x_95) ;  /* 0x00000000000c5947 */ /* 0x000fea0003800000 */
[----:B------:R-:W3:Y:S02]  /*2fa0*/  LDG.E.U8 R95, desc[UR38][R8.64+0x40] ;  /* 0x00004026085f7981 */ /* 0x000ee4000c1e1100 */
[----:B---3--:R-:W-:-:S05]  /*2fb0*/  PRMT R13, R95, 0x8880, RZ ;  /* 0x000088805f0d7816 */ /* 0x008fca00000000ff */
[----:B------:R-:W-:-:S07]  /*2fc0*/  IMAD R14, R13, R88, RZ ;  /* 0x000000580d0e7224 */ /* 0x000fce00078e02ff */
.L_x_95:
[----:B------:R-:W-:Y:S05]  /*2fd0*/  BSYNC B1 ;  /* 0x0000000000017941 */ /* 0x000fea0003800000 */
.L_x_94:
[----:B---3--:R-:W-:Y:S01]  /*2fe0*/  @!P5 IMAD R13, R56, R19, R14 ;  /* 0x00000013380dd224 */ /* 0x008fe200078e020e */
[----:B------:R-:W-:Y:S04]  /*2ff0*/  BSSY B1, `(.L_x_96) ;  /* 0x0000006000017945 */ /* 0x000fe80003800000 */
[----:B------:R3:W-:Y:S01]  /*3000*/  @!P5 STG.E.U8 desc[UR38][R4.64+0x40], R13 ;  /* 0x0000400d0400d986 */ /* 0x0007e2000c101126 */
[----:B------:R-:W-:Y:S05]  /*3010*/  @P2 BRA `(.L_x_97) ;  /* 0x00000000000c2947 */ /* 0x000fea0003800000 */
[----:B------:R-:W3:Y:S02]  /*3020*/  LDG.E.U8 R95, desc[UR38][R8.64+0x41] ;  /* 0x00004126085f7981 */ /* 0x000ee4000c1e1100 */
[----:B---3--:R-:W-:-:S05]  /*3030*/  PRMT R13, R95, 0x8880, RZ ;  /* 0x000088805f0d7816 */ /* 0x008fca00000000ff */
[----:B------:R-:W-:-:S07]  /*3040*/  IMAD R14, R13, R88, RZ ;  /* 0x000000580d0e7224 */ /* 0x000fce00078e02ff */
.L_x_97:
[----:B------:R-:W-:Y:S05]  /*3050*/  BSYNC B1 ;  /* 0x0000000000017941 */ /* 0x000fea0003800000 */
.L_x_96:
        /* <DEDUP_REMOVED lines=11> */
.L_x_99:
[----:B------:R-:W-:Y:S05]  /*3110*/  BSYNC B1 ;  /* 0x0000000000017941 */ /* 0x000fea0003800000 */
.L_x_98:
[----:B---3--:R-:W-:Y:S01]  /*3120*/  @!P4 IMAD R13, R58, R19, R14 ;  /* 0x000000133a0dc224 */ /* 0x008fe200078e020e */
[----:B------:R-:W-:Y:S04]  /*3130*/  BSSY B1, `(.L_x_100) ;  /* 0x0000006000017945 */ /* 0x000fe80003800000 */
[----:B------:R3:W-:Y:S01]  /*3140*/  @!P4 STG.E.U8 desc[UR38][R6.64+0x40], R13 ;  /* 0x0000400d0600c986 */ /* 0x0007e2000c101126 */
[----:B------:R-:W-:Y:S05]  /*3150*/  @P3 BRA `(.L_x_101) ;  /* 0x00000000000c3947 */ /* 0x000fea0003800000 */
[----:B------:R-:W3:Y:S02]  /*3160*/  LDG.E.U8 R95, desc[UR38][R10.64+0x41] ;  /* 0x000041260a5f7981 */ /* 0x000ee4000c1e1100 */
[----:B---3--:R-:W-:-:S05]  /*3170*/  PRMT R13, R95, 0x8880, RZ ;  /* 0x000088805f0d7816 */ /* 0x008fca00000000ff */
[----:B------:R-:W-:-:S07]  /*3180*/  IMAD R14, R13, R88, RZ ;  /* 0x000000580d0e7224 */ /* 0x000fce00078e02ff */
.L_x_101:
[----:B------:R-:W-:Y:S05]  /*3190*/  BSYNC B1 ;  /* 0x0000000000017941 */ /* 0x000fea0003800000 */
.L_x_100:
[----:B------:R-:W-:Y:S01]  /*31a0*/  @!P3 IMAD R59, R59, R19, R14 ;  /* 0x000000133b3bb224 */ /* 0x000fe200078e020e */
[----:B------:R-:W-:Y:S04]  /*31b0*/  BSSY B1, `(.L_x_102) ;  /* 0x0000006000017945 */ /* 0x000fe80003800000 */
[----:B------:R0:W-:Y:S01]  /*31c0*/  @!P3 STG.E.U8 desc[UR38][R6.64+0x41], R59 ;  /* 0x0000413b0600b986 */ /* 0x0001e2000c101126 */
[----:B------:R-:W-:Y:S05]  /*31d0*/  @P5 BRA `(.L_x_103) ;  /* 0x00000000000c5947 */ /* 0x000fea0003800000 */
[----:B------:R-:W3:Y:S02]  /*31e0*/  LDG.E.U8 R95, desc[UR38][R8.64+0x48] ;  /* 0x00004826085f7981 */ /* 0x000ee4000c1e1100 */
[----:B---3--:R-:W-:-:S05]  /*31f0*/  PRMT R13, R95, 0x8880, RZ ;  /* 0x000088805f0d7816 */ /* 0x008fca00000000ff */
[----:B------:R-:W-:-:S07]  /*3200*/  IMAD R14, R13, R88, RZ ;  /* 0x000000580d0e7224 */ /* 0x000fce00078e02ff */
.L_x_103:
[----:B------:R-:W-:Y:S05]  /*3210*/  BSYNC B1 ;  /* 0x0000000000017941 */ /* 0x000fea0003800000 */
.L_x_102:
[----:B---3--:R-:W-:Y:S01]  /*3220*/  @!P5 IMAD R13, R60, R19, R14 ;  /* 0x000000133c0dd224 */ /* 0x008fe200078e020e */
[----:B------:R-:W-:Y:S04]  /*3230*/  BSSY B1, `(.L_x_104) ;  /* 0x0000006000017945 */ /* 0x000fe80003800000 */
[----:B------:R3:W-:Y:S01]  /*3240*/  @!P5 STG.E.U8 desc[UR38][R4.64+0x48], R13 ;  /* 0x0000480d0400d986 */ /* 0x0007e2000c101126 */
[----:B------:R-:W-:Y:S05]  /*3250*/  @P2 BRA `(.L_x_105) ;  /* 0x00000000000c2947 */ /* 0x000fea0003800000 */
[----:B------:R-:W3:Y:S02]  /*3260*/  LDG.E.U8 R95, desc[UR38][R8.64+0x49] ;  /* 0x00004926085f7981 */ /* 0x000ee4000c1e1100 */
[----:B---3--:R-:W-:-:S05]  /*3270*/  PRMT R13, R95, 0x8880, RZ ;  /* 0x000088805f0d7816 */ /* 0x008fca00000000ff */
[----:B------:R-:W-:-:S07]  /*3280*/  IMAD R14, R13, R88, RZ ;  /* 0x000000580d0e7224 */ /* 0x000fce00078e02ff */
.L_x_105:
[----:B------:R-:W-:Y:S05]  /*3290*/  BSYNC B1 ;  /* 0x0000000000017941 */ /* 0x000fea0003800000 */
.L_x_104:
        /* <DEDUP_REMOVED lines=11> */
.L_x_107:
[----:B------:R-:W-:Y:S05]  /*3350*/  BSYNC B1 ;  /* 0x0000000000017941 */ /* 0x000fea0003800000 */
.L_x_106:
[----:B---3--:R-:W-:Y:S01]  /*3360*/  @!P4 IMAD R13, R62, R19, R14 ;  /* 0x000000133e0dc224 */ /* 0x008fe200078e020e */
[----:B------:R-:W-:Y:S04]  /*3370*/  BSSY B1, `(.L_x_108) ;  /* 0x0000006000017945 */ /* 0x000fe80003800000 */
[----:B------:R3:W-:Y:S01]  /*3380*/  @!P4 STG.E.U8 desc[UR38][R6.64+0x48], R13 ;  /* 0x0000480d0600c986 */ /* 0x0007e2000c101126 */
[----:B------:R-:W-:Y:S05]  /*3390*/  @P3 BRA `(.L_x_109) ;  /* 0x00000000000c3947 */ /* 0x000fea0003800000 */
[----:B------:R-:W3:Y:S02]  /*33a0*/  LDG.E.U8 R95, desc[UR38][R10.64+0x49] ;  /* 0x000049260a5f7981 */ /* 0x000ee4000c1e1100 */
[----:B---3--:R-:W-:-:S05]  /*33b0*/  PRMT R13, R95, 0x8880, RZ ;  /* 0x000088805f0d7816 */ /* 0x008fca00000000ff */
[----:B------:R-:W-:-:S07]  /*33c0*/  IMAD R14, R13, R88, RZ ;  /* 0x000000580d0e7224 */ /* 0x000fce00078e02ff */
.L_x_109:
[----:B------:R-:W-:Y:S05]  /*33d0*/  BSYNC B1 ;  /* 0x0000000000017941 */ /* 0x000fea0003800000 */
.L_x_108:
[----:B------:R-:W-:Y:S01]  /*33e0*/  @!P3 IMAD R63, R63, R19, R14 ;  /* 0x000000133f3fb224 */ /* 0x000fe200078e020e */
[----:B------:R-:W-:Y:S04]  /*33f0*/  BSSY B1, `(.L_x_110) ;  /* 0x0000006000017945 */ /* 0x000fe80003800000 */
[----:B------:R0:W-:Y:S01]  /*3400*/  @!P3 STG.E.U8 desc[UR38][R6.64+0x49], R63 ;  /* 0x0000493f0600b986 */ /* 0x0001e2000c101126 */
[----:B------:R-:W-:Y:S05]  /*3410*/  @P5 BRA `(.L_x_111) ;  /* 0x00000000000c5947 */ /* 0x000fea0003800000 */
[----:B------:R-:W3:Y:S02]  /*3420*/  LDG.E.U8 R95, desc[UR38][R8.64+0x50] ;  /* 0x00005026085f7981 */ /* 0x000ee4000c1e1100 */
[----:B---3--:R-:W-:-:S05]  /*3430*/  PRMT R13, R95, 0x8880, RZ ;  /* 0x000088805f0d7816 */ /* 0x008fca00000000ff */
[----:B------:R-:W-:-:S07]  /*3440*/  IMAD R14, R13, R88, RZ ;  /* 0x000000580d0e7224 */ /* 0x000fce00078e02ff */
.L_x_111:
[----:B------:R-:W-:Y:S05]  /*3450*/  BSYNC B1 ;  /* 0x0000000000017941 */ /* 0x000fea0003800000 */
.L_x_110:
[----:B---3--:R-:W-:Y:S01]  /*3460*/  @!P5 IMAD R13, R64, R19, R14 ;  /* 0x00000013400dd224 */ /* 0x008fe200078e020e */
[----:B------:R-:W-:Y:S04]  /*3470*/  BSSY B1, `(.L_x_112) ;  /* 0x0000006000017945 */ /* 0x000fe80003800000 */
[----:B------:R3:W-:Y:S01]  /*3480*/  @!P5 STG.E.U8 desc[UR38][R4.64+0x50], R13 ;  /* 0x0000500d0400d986 */ /* 0x0007e2000c101126 */
[----:B------:R-:W-:Y:S05]  /*3490*/  @P2 BRA `(.L_x_113) ;  /* 0x00000000000c2947 */ /* 0x000fea0003800000 */
[----:B------:R-:W3:Y:S02]  /*34a0*/  LDG.E.U8 R95, desc[UR38][R8.64+0x51] ;  /* 0x00005126085f7981 */ /* 0x000ee4000c1e1100 */
[----:B---3--:R-:W-:-:S05]  /*34b0*/  PRMT R13, R95, 0x8880, RZ ;  /* 0x000088805f0d7816 */ /* 0x008fca00000000ff */
[----:B------:R-:W-:-:S07]  /*34c0*/  IMAD R14, R13, R88, RZ ;  /* 0x000000580d0e7224 */ /* 0x000fce00078e02ff */
.L_x_113:
[----:B------:R-:W-:Y:S05]  /*34d0*/  BSYNC B1 ;  /* 0x0000000000017941 */ /* 0x000fea0003800000 */
.L_x_112:
        /* <DEDUP_REMOVED lines=11> */
.L_x_115:
[----:B------:R-:W-:Y:S05]  /*3590*/  BSYNC B1 ;  /* 0x0000000000017941 */ /* 0x000fea0003800000 */
.L_x_114:
[----:B---3--:R-:W-:Y:S01]  /*35a0*/  @!P4 IMAD R13, R66, R19, R14 ;  /* 0x00000013420dc224 */ /* 0x008fe200078e020e */
[----:B------:R-:W-:Y:S04]  /*35b0*/  BSSY B1, `(.L_x_116) ;  /* 0x0000006000017945 */ /* 0x000fe80003800000 */
[----:B------:R3:W-:Y:S01]  /*35c0*/  @!P4 STG.E.U8 desc[UR38][R6.64+0x50], R13 ;  /* 0x0000500d0600c986 */ /* 0x0007e2000c101126 */
[----:B------:R-:W-:Y:S05]  /*35d0*/  @P3 BRA `(.L_x_117) ;  /* 0x00000000000c3947 */ /* 0x000fea0003800000 */
[----:B------:R-:W3:Y:S02]  /*35e0*/  LDG.E.U8 R95, desc[UR38][R10.64+0x51] ;  /* 0x000051260a5f7981 */ /* 0x000ee4000c1e1100 */
[----:B---3--:R-:W-:-:S05]  /*35f0*/  PRMT R13, R95, 0x8880, RZ ;  /* 0x000088805f0d7816 */ /* 0x008fca00000000ff */
[----:B------:R-:W-:-:S07]  /*3600*/  IMAD R14, R13, R88, RZ ;  /* 0x000000580d0e7224 */ /* 0x000fce00078e02ff */
.L_x_117:
[----:B------:R-:W-:Y:S05]  /*3610*/  BSYNC B1 ;  /* 0x0000000000017941 */ /* 0x000fea0003800000 */
.L_x_116:
[----:B------:R-:W-:Y:S01]  /*3620*/  @!P3 IMAD R67, R67, R19, R14 ;  /* 0x000000134343b224 */ /* 0x000fe200078e020e */
[----:B------:R-:W-:Y:S04]  /*3630*/  BSSY B1, `(.L_x_118) ;  /* 0x0000006000017945 */ /* 0x000fe80003800000 */
[----:B------:R0:W-:Y:S01]  /*3640*/  @!P3 STG.E.U8 desc[UR38][R6.64+0x51], R67 ;  /* 0x000051430600b986 */ /* 0x0001e2000c101126 */
[----:B------:R-:W-:Y:S05]  /*3650*/  @P5 BRA `(.L_x_119) ;  /* 0x00000000000c5947 */ /* 0x000fea0003800000 */
[----:B------:R-:W3:Y:S02]  /*3660*/  LDG.E.U8 R95, desc[UR38][R8.64+0x58] ;  /* 0x00005826085f7981 */ /* 0x000ee4000c1e1100 */
[----:B---3--:R-:W-:-:S05]  /*3670*/  PRMT R13, R95, 0x8880, RZ ;  /* 0x000088805f0d7816 */ /* 0x008fca00000000ff */
[----:B------:R-:W-:-:S07]  /*3680*/  IMAD R14, R13, R88, RZ ;  /* 0x000000580d0e7224 */ /* 0x000fce00078e02ff */
.L_x_119:
[----:B------:R-:W-:Y:S05]  /*3690*/  BSYNC B1 ;  /* 0x0000000000017941 */ /* 0x000fea0003800000 */
.L_x_118:
[----:B---3--:R-:W-:Y:S01]  /*36a0*/  @!P5 IMAD R13, R68, R19, R14 ;  /* 0x00000013440dd224 */ /* 0x008fe200078e020e */
[----:B------:R-:W-:Y:S04]  /*36b0*/  BSSY B1, `(.L_x_120) ;  /* 0x0000006000017945 */ /* 0x000fe80003800000 */
[----:B------:R3:W-:Y:S01]  /*36c0*/  @!P5 STG.E.U8 desc[UR38][R4.64+0x58], R13 ;  /* 0x0000580d0400d986 */ /* 0x0007e2000c101126 */
[----:B------:R-:W-:Y:S05]  /*36d0*/  @P2 BRA `(.L_x_121) ;  /* 0x00000000000c2947 */ /* 0x000fea0003800000 */
[----:B------:R-:W3:Y:S02]  /*36e0*/  LDG.E.U8 R95, desc[UR38][R8.64+0x59] ;  /* 0x00005926085f7981 */ /* 0x000ee4000c1e1100 */
[----:B---3--:R-:W-:-:S05]  /*36f0*/  PRMT R13, R95, 0x8880, RZ ;  /* 0x000088805f0d7816 */ /* 0x008fca00000000ff */
[----:B------:R-:W-:-:S07]  /*3700*/  IMAD R14, R13, R88, RZ ;  /* 0x000000580d0e7224 */ /* 0x000fce00078e02ff */
.L_x_121:
[----:B------:R-:W-:Y:S05]  /*3710*/  BSYNC B1 ;  /* 0x0000000000017941 */ /* 0x000fea0003800000 */
.L_x_120:
        /* <DEDUP_REMOVED lines=11> */
.L_x_123:
[----:B------:R-:W-:Y:S05]  /*37d0*/  BSYNC B1 ;  /* 0x0000000000017941 */ /* 0x000fea0003800000 */
.L_x_122:
[----:B---3--:R-:W-:Y:S01]  /*37e0*/  @!P4 IMAD R13, R70, R19, R14 ;  /* 0x00000013460dc224 */ /* 0x008fe200078e020e */
[----:B------:R-:W-:Y:S04]  /*37f0*/  BSSY B1, `(.L_x_124) ;  /* 0x0000006000017945 */ /* 0x000fe80003800000 */
[----:B------:R3:W-:Y:S01]  /*3800*/  @!P4 STG.E.U8 desc[UR38][R6.64+0x58], R13 ;  /* 0x0000580d0600c986 */ /* 0x0007e2000c101126 */
[----:B------:R-:W-:Y:S05]  /*3810*/  @P3 BRA `(.L_x_125) ;  /* 0x00000000000c3947 */ /* 0x000fea0003800000 */
[----:B------:R-:W3:Y:S02]  /*3820*/  LDG.E.U8 R95, desc[UR38][R10.64+0x59] ;  /* 0x000059260a5f7981 */ /* 0x000ee4000c1e1100 */
[----:B---3--:R-:W-:-:S05]  /*3830*/  PRMT R13, R95, 0x8880, RZ ;  /* 0x000088805f0d7816 */ /* 0x008fca00000000ff */
[----:B------:R-:W-:-:S07]  /*3840*/  IMAD R14, R13, R88, RZ ;  /* 0x000000580d0e7224 */ /* 0x000fce00078e02ff */
.L_x_125:
[----:B------:R-:W-:Y:S05]  /*3850*/  BSYNC B1 ;  /* 0x0000000000017941 */ /* 0x000fea0003800000 */
.L_x_124:
[----:B------:R-:W-:Y:S01]  /*3860*/  @!P3 IMAD R71, R71, R19, R14 ;  /* 0x000000134747b224 */ /* 0x000fe200078e020e */
[----:B------:R-:W-:Y:S04]  /*3870*/  BSSY B1, `(.L_x_126) ;  /* 0x0000006000017945 */ /* 0x000fe80003800000 */
[----:B------:R0:W-:Y:S01]  /*3880*/  @!P3 STG.E.U8 desc[UR38][R6.64+0x59], R71 ;  /* 0x000059470600b986 */ /* 0x0001e2000c101126 */
[----:B------:R-:W-:Y:S05]  /*3890*/  @P5 BRA `(.L_x_127) ;  /* 0x00000000000c5947 */ /* 0x000fea0003800000 */
[----:B------:R-:W3:Y:S02]  /*38a0*/  LDG.E.U8 R95, desc[UR38][R8.64+0x60] ;  /* 0x00006026085f7981 */ /* 0x000ee4000c1e1100 */
[----:B---3--:R-:W-:-:S05]  /*38b0*/  PRMT R13, R95, 0x8880, RZ ;  /* 0x000088805f0d7816 */ /* 0x008fca00000000ff */
[----:B------:R-:W-:-:S07]  /*38c0*/  IMAD R14, R13, R88, RZ ;  /* 0x000000580d0e7224 */ /* 0x000fce00078e02ff */
.L_x_127:
[----:B------:R-:W-:Y:S05]  /*38d0*/  BSYNC B1 ;  /* 0x0000000000017941 */ /* 0x000fea0003800000 */
.L_x_126:
[----:B---3--:R-:W-:Y:S01]  /*38e0*/  @!P5 IMAD R13, R72, R19, R14 ;  /* 0x00000013480dd224 */ /* 0x008fe200078e020e */
[----:B------:R-:W-:Y:S04]  /*38f0*/  BSSY B1, `(.L_x_128) ;  /* 0x0000006000017945 */ /* 0x000fe80003800000 */
[----:B------:R3:W-:Y:S01]  /*3900*/  @!P5 STG.E.U8 desc[UR38][R4.64+0x60], R13 ;  /* 0x0000600d0400d986 */ /* 0x0007e2000c101126 */
[----:B------:R-:W-:Y:S05]  /*3910*/  @P2 BRA `(.L_x_129) ;  /* 0x00000000000c2947 */ /* 0x000fea0003800000 */
[----:B------:R-:W3:Y:S02]  /*3920*/  LDG.E.U8 R95, desc[UR38][R8.64+0x61] ;  /* 0x00006126085f7981 */ /* 0x000ee4000c1e1100 */
[----:B---3--:R-:W-:-:S05]  /*3930*/  PRMT R13, R95, 0x8880, RZ ;  /* 0x000088805f0d7816 */ /* 0x008fca00000000ff */
[----:B------:R-:W-:-:S07]  /*3940*/  IMAD R14, R13, R88, RZ ;  /* 0x000000580d0e7224 */ /* 0x000fce00078e02ff */
.L_x_129:
[----:B------:R-:W-:Y:S05]  /*3950*/  BSYNC B1 ;  /* 0x0000000000017941 */ /* 0x000fea0003800000 */
.L_x_128:
        /* <DEDUP_REMOVED lines=11> */
.L_x_131:
[----:B------:R-:W-:Y:S05]  /*3a10*/  BSYNC B1 ;  /* 0x0000000000017941 */ /* 0x000fea0003800000 */
.L_x_130:
[----:B---3--:R-:W-:Y:S01]  /*3a20*/  @!P4 IMAD R13, R74, R19, R14 ;  /* 0x000000134a0dc224 */ /* 0x008fe200078e020e */
[----:B------:R-:W-:Y:S04]  /*3a30*/  BSSY B1, `(.L_x_132) ;  /* 0x0000006000017945 */ /* 0x000fe80003800000 */
[----:B------:R3:W-:Y:S01]  /*3a40*/  @!P4 STG.E.U8 desc[UR38][R6.64+0x60], R13 ;  /* 0x0000600d0600c986 */ /* 0x0007e2000c101126 */
[----:B------:R-:W-:Y:S05]  /*3a50*/  @P3 BRA `(.L_x_133) ;  /* 0x00000000000c3947 */ /* 0x000fea0003800000 */
[----:B------:R-:W3:Y:S02]  /*3a60*/  LDG.E.U8 R95, desc[UR38][R10.64+0x61] ;  /* 0x000061260a5f7981 */ /* 0x000ee4000c1e1100 */
[----:B---3--:R-:W-:-:S05]  /*3a70*/  PRMT R13, R95, 0x8880, RZ ;  /* 0x000088805f0d7816 */ /* 0x008fca00000000ff */
[----:B------:R-:W-:-:S07]  /*3a80*/  IMAD R14, R13, R88, RZ ;  /* 0x000000580d0e7224 */ /* 0x000fce00078e02ff */
.L_x_133:
[----:B------:R-:W-:Y:S05]  /*3a90*/  BSYNC B1 ;  /* 0x0000000000017941 */ /* 0x000fea0003800000 */
.L_x_132:
[----:B------:R-:W-:Y:S01]  /*3aa0*/  @!P3 IMAD R75, R75, R19, R14 ;  /* 0x000000134b4bb224 */ /* 0x000fe200078e020e */
[----:B------:R-:W-:Y:S04]  /*3ab0*/  BSSY B1, `(.L_x_134) ;  /* 0x0000006000017945 */ /* 0x000fe80003800000 */
[----:B------:R0:W-:Y:S01]  /*3ac0*/  @!P3 STG.E.U8 desc[UR38][R6.64+0x61], R75 ;  /* 0x0000614b0600b986 */ /* 0x0001e2000c101126 */
[----:B------:R-:W-:Y:S05]  /*3ad0*/  @P5 BRA `(.L_x_135) ;  /* 0x00000000000c5947 */ /* 0x000fea0003800000 */
[----:B------:R-:W3:Y:S02]  /*3ae0*/  LDG.E.U8 R95, desc[UR38][R8.64+0x68] ;  /* 0x00006826085f7981 */ /* 0x000ee4000c1e1100 */
[----:B---3--:R-:W-:-:S05]  /*3af0*/  PRMT R13, R95, 0x8880, RZ ;  /* 0x000088805f0d7816 */ /* 0x008fca00000000ff */
[----:B------:R-:W-:-:S07]  /*3b00*/  IMAD R14, R13, R88, RZ ;  /* 0x000000580d0e7224 */ /* 0x000fce00078e02ff */
.L_x_135:
[----:B------:R-:W-:Y:S05]  /*3b10*/  BSYNC B1 ;  /* 0x0000000000017941 */ /* 0x000fea0003800000 */
.L_x_134:
[----:B---3--:R-:W-:Y:S01]  /*3b20*/  @!P5 IMAD R13, R76, R19, R14 ;  /* 0x000000134c0dd224 */ /* 0x008fe200078e020e */
[----:B------:R-:W-:Y:S04]  /*3b30*/  BSSY B1, `(.L_x_136) ;  /* 0x0000006000017945 */ /* 0x000fe80003800000 */
[----:B------:R3:W-:Y:S01]  /*3b40*/  @!P5 STG.E.U8 desc[UR38][R4.64+0x68], R13 ;  /* 0x0000680d0400d986 */ /* 0x0007e2000c101126 */
[----:B------:R-:W-:Y:S05]  /*3b50*/  @P2 BRA `(.L_x_137) ;  /* 0x00000000000c2947 */ /* 0x000fea0003800000 */
[----:B------:R-:W3:Y:S02]  /*3b60*/  LDG.E.U8 R95, desc[UR38][R8.64+0x69] ;  /* 0x00006926085f7981 */ /* 0x000ee4000c1e1100 */
[----:B---3--:R-:W-:-:S05]  /*3b70*/  PRMT R13, R95, 0x8880, RZ ;  /* 0x000088805f0d7816 */ /* 0x008fca00000000ff */
[----:B------:R-:W-:-:S07]  /*3b80*/  IMAD R14, R13, R88, RZ ;  /* 0x000000580d0e7224 */ /* 0x000fce00078e02ff */
.L_x_137:
[----:B------:R-:W-:Y:S05]  /*3b90*/  BSYNC B1 ;  /* 0x0000000000017941 */ /* 0x000fea0003800000 */
.L_x_136:
        /* <DEDUP_REMOVED lines=11> */
.L_x_139:
[----:B------:R-:W-:Y:S05]  /*3c50*/  BSYNC B1 ;  /* 0x0000000000017941 */ /* 0x000fea0003800000 */
.L_x_138:
[----:B---3--:R-:W-:Y:S01]  /*3c60*/  @!P4 IMAD R13, R78, R19, R14 ;  /* 0x000000134e0dc224 */ /* 0x008fe200078e020e */
[----:B------:R-:W-:Y:S04]  /*3c70*/  BSSY B1, `(.L_x_140) ;  /* 0x0000006000017945 */ /* 0x000fe80003800000 */
[----:B------:R3:W-:Y:S01]  /*3c80*/  @!P4 STG.E.U8 desc[UR38][R6.64+0x68], R13 ;  /* 0x0000680d0600c986 */ /* 0x0007e2000c101126 */
[----:B------:R-:W-:Y:S05]  /*3c90*/  @P3 BRA `(.L_x_141) ;  /* 0x00000000000c3947 */ /* 0x000fea0003800000 */
[----:B------:R-:W3:Y:S02]  /*3ca0*/  LDG.E.U8 R95, desc[UR38][R10.64+0x69] ;  /* 0x000069260a5f7981 */ /* 0x000ee4000c1e1100 */
[----:B---3--:R-:W-:-:S05]  /*3cb0*/  PRMT R13, R95, 0x8880, RZ ;  /* 0x000088805f0d7816 */ /* 0x008fca00000000ff */
[----:B------:R-:W-:-:S07]  /*3cc0*/  IMAD R14, R13, R88, RZ ;  /* 0x000000580d0e7224 */ /* 0x000fce00078e02ff */
.L_x_141:
[----:B------:R-:W-:Y:S05]  /*3cd0*/  BSYNC B1 ;  /* 0x0000000000017941 */ /* 0x000fea0003800000 */
.L_x_140:
[----:B------:R-:W-:Y:S01]  /*3ce0*/  @!P3 IMAD R79, R79, R19, R14 ;  /* 0x000000134f4fb224 */ /* 0x000fe200078e020e */
[----:B------:R-:W-:Y:S04]  /*3cf0*/  BSSY B1, `(.L_x_142) ;  /* 0x0000006000017945 */ /* 0x000fe80003800000 */
[----:B------:R0:W-:Y:S01]  /*3d00*/  @!P3 STG.E.U8 desc[UR38][R6.64+0x69], R79 ;  /* 0x0000694f0600b986 */ /* 0x0001e2000c101126 */
[----:B------:R-:W-:Y:S05]  /*3d10*/  @P5 BRA `(.L_x_143) ;  /* 0x00000000000c5947 */ /* 0x000fea0003800000 */
[----:B------:R-:W3:Y:S02]  /*3d20*/  LDG.E.U8 R95, desc[UR38][R8.64+0x70] ;  /* 0x00007026085f7981 */ /* 0x000ee4000c1e1100 */
[----:B---3--:R-:W-:-:S05]  /*3d30*/  PRMT R13, R95, 0x8880, RZ ;  /* 0x000088805f0d7816 */ /* 0x008fca00000000ff */
[----:B------:R-:W-:-:S07]  /*3d40*/  IMAD R14, R13, R88, RZ ;  /* 0x000000580d0e7224 */ /* 0x000fce00078e02ff */
.L_x_143:
[----:B------:R-:W-:Y:S05]  /*3d50*/  BSYNC B1 ;  /* 0x0000000000017941 */ /* 0x000fea0003800000 */
.L_x_142:
[----:B---3--:R-:W-:Y:S01]  /*3d60*/  @!P5 IMAD R13, R80, R19, R14 ;  /* 0x00000013500dd224 */ /* 0x008fe200078e020e */
[----:B------:R-:W-:Y:S04]  /*3d70*/  BSSY B1, `(.L_x_144) ;  /* 0x0000006000017945 */ /* 0x000fe80003800000 */
[----:B------:R3:W-:Y:S01]  /*3d80*/  @!P5 STG.E.U8 desc[UR38][R4.64+0x70], R13 ;  /* 0x0000700d0400d986 */ /* 0x0007e2000c101126 */
[----:B------:R-:W-:Y:S05]  /*3d90*/  @P2 BRA `(.L_x_145) ;  /* 0x00000000000c2947 */ /* 0x000fea0003800000 */
[----:B------:R-:W3:Y:S02]  /*3da0*/  LDG.E.U8 R95, desc[UR38][R8.64+0x71] ;  /* 0x00007126085f7981 */ /* 0x000ee4000c1e1100 */
[----:B---3--:R-:W-:-:S05]  /*3db0*/  PRMT R13, R95, 0x8880, RZ ;  /* 0x000088805f0d7816 */ /* 0x008fca00000000ff */
[----:B------:R-:W-:-:S07]  /*3dc0*/  IMAD R14, R13, R88, RZ ;  /* 0x000000580d0e7224 */ /* 0x000fce00078e02ff */
.L_x_145:
[----:B------:R-:W-:Y:S05]  /*3dd0*/  BSYNC B1 ;  /* 0x0000000000017941 */ /* 0x000fea0003800000 */
.L_x_144:
[----:B------:R-:W-:Y:S01]  /*3de0*/  ISETP.LT.OR P4, PT, R3, 0x71, !P0 ;  /* 0x000000710300780c */ /* 0x000fe20004781670 */
[----:B------:R-:W-:Y:S01]  /*3df0*/  @!P2 IMAD R81, R81, R19, R14 ;  /* 0x000000135151a224 */ /* 0x000fe200078e020e */
[----:B------:R-:W-:Y:S01]  /*3e00*/  BSSY B1, `(.L_x_146) ;  /* 0x000000a000017945 */ /* 0x000fe20003800000 */
[C---:B------:R-:W-:Y:S02]  /*3e10*/  ISETP.LT.OR P3, PT, R3.reuse, 0x72, !P0 ;  /* 0x000000720300780c */ /* 0x040fe40004761670 */
        /* <DEDUP_REMOVED lines=8> */
.L_x_147:
[----:B------:R-:W-:Y:S05]  /*3ea0*/  BSYNC B1 ;  /* 0x0000000000017941 */ /* 0x000fea0003800000 */
.L_x_146:
[----:B---3--:R-:W-:Y:S01]  /*3eb0*/  @!P4 IMAD R13, R82, R19, R14 ;  /* 0x00000013520dc224 */ /* 0x008fe200078e020e */
[----:B------:R-:W-:Y:S04]  /*3ec0*/  BSSY B1, `(.L_x_148) ;  /* 0x0000006000017945 */ /* 0x000fe80003800000 */
[----:B------:R3:W-:Y:S01]  /*3ed0*/  @!P4 STG.E.U8 desc[UR38][R6.64+0x70], R13 ;  /* 0x0000700d0600c986 */ /* 0x0007e2000c101126 */
[----:B------:R-:W-:Y:S05]  /*3ee0*/  @P3 BRA `(.L_x_149) ;  /* 0x00000000000c3947 */ /* 0x000fea0003800000 */
[----:B------:R-:W3:Y:S02]  /*3ef0*/  LDG.E.U8 R95, desc[UR38][R10.64+0x71] ;  /* 0x000071260a5f7981 */ /* 0x000ee4000c1e1100 */
[----:B---3--:R-:W-:-:S05]  /*3f00*/  PRMT R13, R95, 0x8880, RZ ;  /* 0x000088805f0d7816 */ /* 0x008fca00000000ff */
[----:B------:R-:W-:-:S07]  /*3f10*/  IMAD R14, R13, R88, RZ ;  /* 0x000000580d0e7224 */ /* 0x000fce00078e02ff */
.L_x_149:
[----:B------:R-:W-:Y:S05]  /*3f20*/  BSYNC B1 ;  /* 0x0000000000017941 */ /* 0x000fea0003800000 */
.L_x_148:
[----:B------:R-:W-:Y:S01]  /*3f30*/  @!P3 IMAD R83, R83, R19, R14 ;  /* 0x000000135353b224 */ /* 0x000fe200078e020e */
[----:B------:R-:W-:Y:S04]  /*3f40*/  BSSY B1, `(.L_x_150) ;  /* 0x0000006000017945 */ /* 0x000fe80003800000 */
[----:B------:R0:W-:Y:S01]  /*3f50*/  @!P3 STG.E.U8 desc[UR38][R6.64+0x71], R83 ;  /* 0x000071530600b986 */ /* 0x0001e2000c101126 */
[----:B------:R-:W-:Y:S05]  /*3f60*/  @P2 BRA `(.L_x_151) ;  /* 0x00000000000c2947 */ /* 0x000fea0003800000 */
[----:B------:R-:W3:Y:S02]  /*3f70*/  LDG.E.U8 R95, desc[UR38][R8.64+0x78] ;  /* 0x00007826085f7981 */ /* 0x000ee4000c1e1100 */
[----:B---3--:R-:W-:-:S05]  /*3f80*/  PRMT R13, R95, 0x8880, RZ ;  /* 0x000088805f0d7816 */ /* 0x008fca00000000ff */
[----:B------:R-:W-:-:S07]  /*3f90*/  IMAD R14, R13, R88, RZ ;  /* 0x000000580d0e7224 */ /* 0x000fce00078e02ff */
.L_x_151:
[----:B------:R-:W-:Y:S05]  /*3fa0*/  BSYNC B1 ;  /* 0x0000000000017941 */ /* 0x000fea0003800000 */
.L_x_150:
[----:B---3--:R-:W-:Y:S01]  /*3fb0*/  @!P2 IMAD R13, R84, R19, R14 ;  /* 0x00000013540da224 */ /* 0x008fe200078e020e */
[----:B------:R-:W-:Y:S04]  /*3fc0*/  BSSY B1, `(.L_x_152) ;  /* 0x0000006000017945 */ /* 0x000fe80003800000 */
[----:B------:R3:W-:Y:S01]  /*3fd0*/  @!P2 STG.E.U8 desc[UR38][R4.64+0x78], R13 ;  /* 0x0000780d0400a986 */ /* 0x0007e2000c101126 */
[----:B------:R-:W-:Y:S05]  /*3fe0*/  @P1 BRA `(.L_x_153) ;  /* 0x00000000000c1947 */ /* 0x000fea0003800000 */
[----:B------:R-:W3:Y:S02]  /*3ff0*/  LDG.E.U8 R95, desc[UR38][R8.64+0x79] ;  /* 0x00007926085f7981 */ /* 0x000ee4000c1e1100 */
[----:B---3--:R-:W-:-:S05]  /*4000*/  PRMT R13, R95, 0x8880, RZ ;  /* 0x000088805f0d7816 */ /* 0x008fca00000000ff */
[----:B------:R-:W-:-:S07]  /*4010*/  IMAD R14, R13, R88, RZ ;  /* 0x000000580d0e7224 */ /* 0x000fce00078e02ff */
.L_x_153:
[----:B------:R-:W-:Y:S05]  /*4020*/  BSYNC B1 ;  /* 0x0000000000017941 */ /* 0x000fea0003800000 */
.L_x_152:
[----:B------:R-:W-:Y:S01]  /*4030*/  @!P1 IMAD R85, R85, R19, R14 ;  /* 0x0000001355559224 */ /* 0x000fe200078e020e */
[----:B------:R-:W-:Y:S04]  /*4040*/  BSSY B1, `(.L_x_154) ;  /* 0x0000006000017945 */ /* 0x000fe80003800000 */
[----:B------:R0:W-:Y:S01]  /*4050*/  @!P1 STG.E.U8 desc[UR38][R4.64+0x79], R85 ;  /* 0x0000795504009986 */ /* 0x0001e2000c101126 */
[----:B------:R-:W-:Y:S05]  /*4060*/  @P5 BRA `(.L_x_155) ;  /* 0x00000000000c5947 */ /* 0x000fea0003800000 */
[----:B------:R-:W0:Y:S02]  /*4070*/  LDG.E.U8 R95, desc[UR38][R10.64+0x78] ;  /* 0x000078260a5f7981 */ /* 0x000e24000c1e1100 */
[----:B0123--:R-:W-:-:S05]  /*4080*/  PRMT R5, R95, 0x8880, RZ ;  /* 0x000088805f057816 */ /* 0x00ffca00000000ff */
[----:B------:R-:W-:-:S07]  /*4090*/  IMAD R14, R5, R88, RZ ;  /* 0x00000058050e7224 */ /* 0x000fce00078e02ff */
.L_x_155:
[----:B------:R-:W-:Y:S05]  /*40a0*/  BSYNC B1 ;  /* 0x0000000000017941 */ /* 0x000fea0003800000 */
.L_x_154:
[----:B0123--:R-:W-:Y:S01]  /*40b0*/  @!P5 IMAD R5, R86, R19, R14 ;  /* 0x000000135605d224 */ /* 0x00ffe200078e020e */
[----:B------:R-:W-:Y:S01]  /*40c0*/  ISETP.LT.OR P0, PT, R3, 0x7a, !P0 ;  /* 0x0000007a0300780c */ /* 0x000fe20004701670 */
[----:B------:R-:W-:Y:S03]  /*40d0*/  BSSY B1, `(.L_x_156) ;  /* 0x0000006000017945 */ /* 0x000fe60003800000 */
[----:B------:R0:W-:Y:S09]  /*40e0*/  @!P5 STG.E.U8 desc[UR38][R6.64+0x78], R5 ;  /* 0x000078050600d986 */ /* 0x0001f2000c101126 */
[----:B------:R-:W-:Y:S05]  /*40f0*/  @P0 BRA `(.L_x_157) ;  /* 0x00000000000c0947 */ /* 0x000fea0003800000 */
[----:B------:R-:W2:Y:S02]  /*4100*/  LDG.E.U8 R95, desc[UR38][R10.64+0x79] ;  /* 0x000079260a5f7981 */ /* 0x000ea4000c1e1100 */
[----:B--2---:R-:W-:-:S05]  /*4110*/  PRMT R3, R95, 0x8880, RZ ;  /* 0x000088805f037816 */ /* 0x004fca00000000ff */
[----:B------:R-:W-:-:S07]  /*4120*/  IMAD R14, R3, R88, RZ ;  /* 0x00000058030e7224 */ /* 0x000fce00078e02ff */
.L_x_157:
[----:B------:R-:W-:Y:S05]  /*4130*/  BSYNC B1 ;  /* 0x0000000000017941 */ /* 0x000fea0003800000 */
.L_x_156:
[----:B------:R-:W-:Y:S01]  /*4140*/  IMAD R87, R87, R19, R14 ;  /* 0x0000001357577224 */ /* 0x000fe200078e020e */
[----:B------:R-:W-:Y:S06]  /*4150*/  @P0 BRA `(.L_x_158) ;  /* 0x0000000c00100947 */ /* 0x000fec0003800000 */
[----:B------:R1:W-:Y:S01]  /*4160*/  STG.E.U8 desc[UR38][R6.64+0x79], R87 ;  /* 0x0000795706007986 */ /* 0x0003e2000c101126 */
[----:B------:R-:W-:Y:S05]  /*4170*/  BRA `(.L_x_158) ;  /* 0x0000000c00087947 */ /* 0x000fea0003800000 */
.L_x_29:
[C---:B------:R-:W-:Y:S02]  /*4180*/  ISETP.GE.AND P1, PT, R102.reuse, 0x1, PT ;  /* 0x000000016600780c */ /* 0x040fe40003f26270 */
[----:B------:R-:W-:Y:S02]  /*4190*/  ISETP.GE.AND P0, PT, R102, 0x9, PT ;  /* 0x000000096600780c */ /* 0x000fe40003f06270 */
[C---:B------:R-:W-:Y:S02]  /*41a0*/  ISETP.LT.OR P4, PT, R3.reuse, 0x1, !P1 ;  /* 0x000000010300780c */ /* 0x040fe40004f81670 */
[C---:B------:R-:W-:Y:S02]  /*41b0*/  ISETP.LT.OR P3, PT, R3.reuse, 0x2, !P1 ;  /* 0x000000020300780c */ /* 0x040fe40004f61670 */
[C---:B------:R-:W-:Y:S02]  /*41c0*/  ISETP.LT.OR P2, PT, R3.reuse, 0x1, !P0 ;  /* 0x000000010300780c */ /* 0x040fe40004741670 */
[----:B------:R-:W-:-:S07]  /*41d0*/  ISETP.LT.OR P5, PT, R3, 0x2, !P0 ;  /* 0x000000020300780c */ /* 0x000fce00047a1670 */
[-C--:B------:R-:W-:Y:S02]  /*41e0*/  @!P4 IMAD R9, R24, R19.reuse, RZ ;  /* 0x000000131809c224 */ /* 0x080fe400078e02ff */
[-C--:B------:R-:W-:Y:S02]  /*41f0*/  @!P3 IMAD R25, R25, R19.reuse, RZ ;  /* 0x000000131919b224 */ /* 0x080fe400078e02ff */
[-C--:B------:R-:W-:Y:S01]  /*4200*/  @!P2 IMAD R11, R26, R19.reuse, RZ ;  /* 0x000000131a0ba224 */ /* 0x080fe200078e02ff */
[----:B------:R0:W-:Y:S01]  /*4210*/  @!P4 STG.E.U8 desc[UR38][R4.64], R9 ;  /* 0x000000090400c986 */ /* 0x0001e2000c101126 */
[----:B------:R-:W-:Y:S01]  /*4220*/  ISETP.LT.OR P4, PT, R3, 0x9, !P1 ;  /* 0x000000090300780c */ /* 0x000fe20004f81670 */
[----:B------:R-:W-:Y:S02]  /*4230*/  @!P5 IMAD R27, R27, R19, RZ ;  /* 0x000000131b1bd224 */ /* 0x000fe400078e02ff */
[----:B------:R-:W-:Y:S01]  /*4240*/  @!P3 STG.E.U8 desc[UR38][R4.64+0x1], R25 ;  /* 0x000001190400b986 */ /* 0x000fe2000c101126 */
[----:B------:R-:W-:-:S03]  /*4250*/  ISETP.LT.OR P3, PT, R3, 0xa, !P1 ;  /* 0x0000000a0300780c */ /* 0x000fc60004f61670 */
[----:B------:R1:W-:Y:S01]  /*4260*/  @!P2 STG.E.U8 desc[UR38][R6.64], R11 ;  /* 0x0000000b0600a986 */ /* 0x0003e2000c101126 */
[----:B------:R-:W-:-:S03]  /*4270*/  ISETP.LT.OR P2, PT, R3, 0x9, !P0 ;  /* 0x000000090300780c */ /* 0x000fc60004741670 */
[----:B------:R-:W-:Y:S01]  /*4280*/  @!P5 STG.E.U8 desc[UR38][R6.64+0x1], R27 ;  /* 0x0000011b0600d986 */ /* 0x000fe2000c101126 */
[----:B------:R-:W-:Y:S01]  /*4290*/  ISETP.LT.OR P5, PT, R3, 0xa, !P0 ;  /* 0x0000000a0300780c */ /* 0x000fe200047a1670 */
[----:B------:R-:W-:-:S04]  /*42a0*/  @!P4 IMAD R13, R28, R19, RZ ;  /* 0x000000131c0dc224 */ /* 0x000fc800078e02ff */
[-C--:B------:R-:W-:Y:S01]  /*42b0*/  @!P3 IMAD R29, R29, R19.reuse, RZ ;  /* 0x000000131d1db224 */ /* 0x080fe200078e02ff */
[----:B------:R-:W-:Y:S01]  /*42c0*/  @!P4 STG.E.U8 desc[UR38][R4.64+0x8], R13 ;  /* 0x0000080d0400c986 */ /* 0x000fe2000c101126 */
[C---:B------:R-:W-:Y:S02]  /*42d0*/  ISETP.LT.OR P4, PT, R3.reuse, 0x11, !P1 ;  /* 0x000000110300780c */ /* 0x040fe40004f81670 */
[-C--:B0-----:R-:W-:Y:S01]  /*42e0*/  @!P2 IMAD R9, R30, R19.reuse, RZ ;  /* 0x000000131e09a224 */ /* 0x081fe200078e02ff */
[----:B------:R-:W-:Y:S01]  /*42f0*/  @!P3 STG.E.U8 desc[UR38][R4.64+0x9], R29 ;  /* 0x0000091d0400b986 */ /* 0x000fe2000c101126 */
[----:B------:R-:W-:Y:S02]  /*4300*/  ISETP.LT.OR P3, PT, R3, 0x12, !P1 ;  /* 0x000000120300780c */ /* 0x000fe40004f61670 */
[----:B------:R-:W-:Y:S01]  /*4310*/  @!P5 IMAD R31, R31, R19, RZ ;  /* 0x000000131f1fd224 */ /* 0x000fe200078e02ff */
[----:B------:R0:W-:Y:S01]  /*4320*/  @!P2 STG.E.U8 desc[UR38][R6.64+0x8], R9 ;  /* 0x000008090600a986 */ /* 0x0001e2000c101126 */
[----:B------:R-:W-:-:S03]  /*4330*/  ISETP.LT.OR P2, PT, R3, 0x11, !P0 ;  /* 0x000000110300780c */ /* 0x000fc60004741670 */
[----:B------:R-:W-:Y:S01]  /*4340*/  @!P5 STG.E.U8 desc[UR38][R6.64+0x9], R31 ;  /* 0x0000091f0600d986 */ /* 0x000fe2000c101126 */
[----:B------:R-:W-:Y:S01]  /*4350*/  ISETP.LT.OR P5, PT, R3, 0x12, !P0 ;  /* 0x000000120300780c */ /* 0x000fe200047a1670 */
[----:B-1----:R-:W-:-:S04]  /*4360*/  @!P4 IMAD R11, R32, R19, RZ ;  /* 0x00000013200bc224 */ /* 0x002fc800078e02ff */
        /* <DEDUP_REMOVED lines=109> */
[----:B------:R1:W-:Y:S01]  /*4a40*/  @!P4 STG.E.U8 desc[UR38][R4.64+0x58], R13 ;  /* 0x0000580d0400c986 */ /* 0x0003e2000c101126 */
        /* <DEDUP_REMOVED lines=13> */
[-C--:B-1----:R-:W-:Y:S01]  /*4b20*/  @!P2 IMAD R13, R74, R19.reuse, RZ ;  /* 0x000000134a0da224 */ /* 0x082fe200078e02ff */
[----:B------:R-:W-:Y:S01]  /*4b30*/  @!P3 STG.E.U8 desc[UR38][R4.64+0x61], R73 ;  /* 0x000061490400b986 */ /* 0x000fe2000c101126 */
[----:B------:R-:W-:Y:S02]  /*4b40*/  ISETP.LT.OR P3, PT, R3, 0x6a, !P1 ;  /* 0x0000006a0300780c */ /* 0x000fe40004f61670 */
[----:B------:R-:W-:Y:S01]  /*4b50*/  @!P5 IMAD R75, R75, R19, RZ ;  /* 0x000000134b4bd224 */ /* 0x000fe200078e02ff */
[----:B------:R1:W-:Y:S01]  /*4b60*/  @!P2 STG.E.U8 desc[UR38][R6.64+0x60], R13 ;  /* 0x0000600d0600a986 */ /* 0x0003e2000c101126 */
[----:B------:R-:W-:-:S03]  /*4b70*/  ISETP.LT.OR P2, PT, R3, 0x69, !P0 ;  /* 0x000000690300780c */ /* 0x000fc60004741670 */
[----:B------:R-:W-:Y:S01]  /*4b80*/  @!P5 STG.E.U8 desc[UR38][R6.64+0x61], R75 ;  /* 0x0000614b0600d986 */ /* 0x000fe2000c101126 */
[----:B------:R-:W-:Y:S01]  /*4b90*/  ISETP.LT.OR P5, PT, R3, 0x6a, !P0 ;  /* 0x0000006a0300780c */ /* 0x000fe200047a1670 */
[----:B0-----:R-:W-:-:S04]  /*4ba0*/  @!P4 IMAD R9, R76, R19, RZ ;  /* 0x000000134c09c224 */ /* 0x001fc800078e02ff */
[-C--:B------:R-:W-:Y:S01]  /*4bb0*/  @!P3 IMAD R77, R77, R19.reuse, RZ ;  /* 0x000000134d4db224 */ /* 0x080fe200078e02ff */
[----:B------:R-:W-:Y:S01]  /*4bc0*/  @!P4 STG.E.U8 desc[UR38][R4.64+0x68], R9 ;  /* 0x000068090400c986 */ /* 0x000fe2000c101126 */
[C---:B------:R-:W-:Y:S02]  /*4bd0*/  ISETP.LT.OR P4, PT, R3.reuse, 0x72, !P1 ;  /* 0x000000720300780c */ /* 0x040fe40004f81670 */
[-C--:B--2---:R-:W-:Y:S01]  /*4be0*/  @!P2 IMAD R11, R78, R19.reuse, RZ ;  /* 0x000000134e0ba224 */ /* 0x084fe200078e02ff */
[----:B------:R-:W-:Y:S01]  /*4bf0*/  @!P3 STG.E.U8 desc[UR38][R4.64+0x69], R77 ;  /* 0x0000694d0400b986 */ /* 0x000fe2000c101126 */
[----:B------:R-:W-:Y:S02]  /*4c00*/  ISETP.LT.OR P3, PT, R3, 0x71, !P1 ;  /* 0x000000710300780c */ /* 0x000fe40004f61670 */
[----:B------:R-:W-:Y:S01]  /*4c10*/  @!P5 IMAD R79, R79, R19, RZ ;  /* 0x000000134f4fd224 */ /* 0x000fe200078e02ff */
[----:B------:R0:W-:Y:S01]  /*4c20*/  @!P2 STG.E.U8 desc[UR38][R6.64+0x68], R11 ;  /* 0x0000680b0600a986 */ /* 0x0001e2000c101126 */
[----:B------:R-:W-:-:S03]  /*4c30*/  ISETP.LT.OR P2, PT, R3, 0x71, !P0 ;  /* 0x000000710300780c */ /* 0x000fc60004741670 */
[----:B------:R2:W-:Y:S01]  /*4c40*/  @!P5 STG.E.U8 desc[UR38][R6.64+0x69], R79 ;  /* 0x0000694f0600d986 */ /* 0x0005e2000c101126 */
[----:B------:R-:W-:Y:S01]  /*4c50*/  ISETP.LT.OR P5, PT, R3, 0x79, !P0 ;  /* 0x000000790300780c */ /* 0x000fe200047a1670 */
[----:B------:R-:W-:-:S04]  /*4c60*/  @!P4 IMAD R81, R81, R19, RZ ;  /* 0x000000135151c224 */ /* 0x000fc800078e02ff */
[-C--:B-1----:R-:W-:Y:S01]  /*4c70*/  @!P3 IMAD R13, R80, R19.reuse, RZ ;  /* 0x00000013500db224 */ /* 0x082fe200078e02ff */
[----:B------:R2:W-:Y:S01]  /*4c80*/  @!P4 STG.E.U8 desc[UR38][R4.64+0x71], R81 ;  /* 0x000071510400c986 */ /* 0x0005e2000c101126 */
[C---:B------:R-:W-:Y:S02]  /*4c90*/  ISETP.LT.OR P4, PT, R3.reuse, 0x72, !P0 ;  /* 0x000000720300780c */ /* 0x040fe40004781670 */
[C---:B------:R-:W-:Y:S01]  /*4ca0*/  ISETP.LT.OR P0, PT, R3.reuse, 0x7a, !P0 ;  /* 0x0000007a0300780c */ /* 0x040fe20004701670 */
[----:B------:R2:W-:Y:S01]  /*4cb0*/  @!P3 STG.E.U8 desc[UR38][R4.64+0x70], R13 ;  /* 0x0000700d0400b986 */ /* 0x0005e2000c101126 */
[C---:B------:R-:W-:Y:S02]  /*4cc0*/  ISETP.LT.OR P3, PT, R3.reuse, 0x79, !P1 ;  /* 0x000000790300780c */ /* 0x040fe40004f61670 */
[----:B------:R-:W-:Y:S01]  /*4cd0*/  ISETP.LT.OR P1, PT, R3, 0x7a, !P1 ;  /* 0x0000007a0300780c */ /* 0x000fe20004f21670 */
[-C--:B------:R-:W-:Y:S02]  /*4ce0*/  @!P2 IMAD R3, R82, R19.reuse, RZ ;  /* 0x000000135203a224 */ /* 0x080fe400078e02ff */
[----:B0-----:R-:W-:-:S03]  /*4cf0*/  @!P5 IMAD R11, R86, R19, RZ ;  /* 0x00000013560bd224 */ /* 0x001fc600078e02ff */
[----:B------:R2:W-:Y:S01]  /*4d00*/  @!P2 STG.E.U8 desc[UR38][R6.64+0x70], R3 ;  /* 0x000070030600a986 */ /* 0x0005e2000c101126 */
[-C--:B------:R-:W-:Y:S02]  /*4d10*/  @!P4 IMAD R83, R83, R19.reuse, RZ ;  /* 0x000000135353c224 */ /* 0x080fe400078e02ff */
[-C--:B------:R-:W-:Y:S02]  /*4d20*/  @!P0 IMAD R87, R87, R19.reuse, RZ ;  /* 0x0000001357578224 */ /* 0x080fe400078e02ff */
[-C--:B------:R-:W-:Y:S01]  /*4d30*/  @!P3 IMAD R9, R84, R19.reuse, RZ ;  /* 0x000000135409b224 */ /* 0x080fe200078e02ff */
[----:B------:R2:W-:Y:S01]  /*4d40*/  @!P4 STG.E.U8 desc[UR38][R6.64+0x71], R83 ;  /* 0x000071530600c986 */ /* 0x0005e2000c101126 */
[----:B------:R-:W-:-:S03]  /*4d50*/  @!P1 IMAD R85, R85, R19, RZ ;  /* 0x0000001355559224 */ /* 0x000fc600078e02ff */
[----:B------:R2:W-:Y:S04]  /*4d60*/  @!P3 STG.E.U8 desc[UR38][R4.64+0x78], R9 ;  /* 0x000078090400b986 */ /* 0x0005e8000c101126 */
[----:B------:R2:W-:Y:S04]  /*4d70*/  @!P1 STG.E.U8 desc[UR38][R4.64+0x79], R85 ;  /* 0x0000795504009986 */ /* 0x0005e8000c101126 */
[----:B------:R2:W-:Y:S04]  /*4d80*/  @!P5 STG.E.U8 desc[UR38][R6.64+0x78], R11 ;  /* 0x0000780b0600d986 */ /* 0x0005e8000c101126 */
[----:B------:R2:W-:Y:S02]  /*4d90*/  @!P0 STG.E.U8 desc[UR38][R6.64+0x79], R87 ;  /* 0x0000795706008986 */ /* 0x0005e4000c101126 */
.L_x_158:
[----:B------:R-:W-:Y:S05]  /*4da0*/  BSYNC B0 ;  /* 0x0000000000007941 */ /* 0x000fea0003800000 */
.L_x_28:
[----:B------:R-:W-:Y:S01]  /*4db0*/  IADD3 R16, P0, R16, UR36, RZ ;  /* 0x0000002410107c10 */ /* 0x000fe2000ff1e0ff */
[----:B------:R-:W-:Y:S01]  /*4dc0*/  ULDC.64 UR4, c[0x0][0x650] ;  /* 0x0001940000047ab9 */ /* 0x000fe20000000a00 */
[----:B--2---:R-:W-:Y:S01]  /*4dd0*/  PRMT R3, RZ, 0x7610, R3 ;  /* 0x00007610ff037816 */ /* 0x004fe20000000003 */
[----:B------:R-:W-:Y:S01]  /*4de0*/  IMAD.MOV.U32 R98, RZ, RZ, -0x1 ;  /* 0xffffffffff627424 */ /* 0x000fe200078e00ff */
[----:B------:R-:W-:Y:S01]  /*4df0*/  IADD3.X R17, R17, UR42, RZ, P0, !PT ;  /* 0x0000002a11117c10 */ /* 0x000fe200087fe4ff */
[----:B------:R-:W-:Y:S01]  /*4e00*/  IMAD.MOV.U32 R96, RZ, RZ, -0x1 ;  /* 0xffffffffff607424 */ /* 0x000fe200078e00ff */
[----:B------:R-:W-:-:S04]  /*4e10*/  ISETP.GE.U32.AND P0, PT, R16, UR4, PT ;  /* 0x0000000410007c0c */ /* 0x000fc8000bf06070 */
[----:B------:R-:W-:-:S13]  /*4e20*/  ISETP.GE.U32.AND.EX P0, PT, R17, UR5, PT, P0 ;  /* 0x0000000511007c0c */ /* 0x000fda000bf06100 */
[----:B------:R-:W-:Y:S05]  /*4e30*/  @P0 BRA `(.L_x_159) ;  /* 0x0000000400500947 */ /* 0x000fea0003800000 */
[----:B------:R-:W2:Y:S01]  /*4e40*/  LDC.64 R10, c[0x0][0x628] ;  /* 0x00018a00ff0a7b82 */ /* 0x000ea20000000a00 */
[----:B------:R-:W3:Y:S01]  /*4e50*/  S2R R20, SR_CTAID.X ;  /* 0x0000000000147919 */ /* 0x000ee20000002500 */
[----:B------:R-:W-:Y:S02]  /*4e60*/  IMAD.MOV.U32 R8, RZ, RZ, R16 ;  /* 0x000000ffff087224 */ /* 0x000fe400078e0010 */
[----:B------:R-:W-:Y:S01]  /*4e70*/  IMAD.MOV.U32 R9, RZ, RZ, R17 ;  /* 0x000000ffff097224 */ /* 0x000fe200078e0011 */
[----:B------:R-:W0:Y:S03]  /*4e80*/  S2R R21, SR_CTAID.Y ;  /* 0x0000000000157919 */ /* 0x000e260000002600 */
[----:B------:R-:W0:Y:S08]  /*4e90*/  LDC R0, c[0x0][0x630] ;  /* 0x00018c00ff007b82 */ /* 0x000e300000000800 */
[----:B------:R-:W0:Y:S01]  /*4ea0*/  LDC.64 R14, c[0x0][0x620] ;  /* 0x00018800ff0e7b82 */ /* 0x000e220000000a00 */
[----:B--2---:R-:W-:-:S04]  /*4eb0*/  ISETP.NE.U32.AND P0, PT, R10, RZ, PT ;  /* 0x000000ff0a00720c */ /* 0x004fc80003f05070 */
[----:B------:R-:W-:-:S13]  /*4ec0*/  ISETP.NE.AND.EX P0, PT, R11, RZ, PT, P0 ;  /* 0x000000ff0b00720c */ /* 0x000fda0003f05300 */
[----:B0--3--:R-:W-:Y:S05]  /*4ed0*/  @!P0 BRA `(.L_x_160) ;  /* 0x0000000000288947 */ /* 0x009fea0003800000 */
[----:B------:R-:W0:Y:S02]  /*4ee0*/  LDC R3, c[0x0][0x634] ;  /* 0x00018d00ff037b82 */ /* 0x000e240000000800 */
[----:B0-----:R-:W-:-:S05]  /*4ef0*/  IADD3 R3, P0, R16, R3, RZ ;  /* 0x0000000310037210 */ /* 0x001fca0007f1e0ff */
[----:B------:R-:W-:-:S04]  /*4f00*/  IMAD.X R13, RZ, RZ, R17, P0 ;  /* 0x000000ffff0d7224 */ /* 0x000fc800000e0611 */
[----:B------:R-:W-:-:S04]  /*4f10*/  IMAD.WIDE.U32 R4, R13, R10, RZ ;  /* 0x0000000a0d047225 */ /* 0x000fc800078e00ff */
[----:B-1--4-:R-:W-:-:S04]  /*4f20*/  IMAD.WIDE.U32 R6, P0, R3, R11, R4 ;  /* 0x0000000b03067225 */ /* 0x012fc80007800004 */
[----:B------:R-:W-:-:S04]  /*4f30*/  IMAD.WIDE.U32 R4, R3, R10, RZ ;  /* 0x0000000a03047225 */ /* 0x000fc800078e00ff */
[----:B------:R-:W-:Y:S01]  /*4f40*/  IMAD.X R9, RZ, RZ, RZ, P0 ;  /* 0x000000ffff097224 */ /* 0x000fe200000e06ff */
[----:B------:R-:W-:Y:S01]  /*4f50*/  IADD3 RZ, P0, R5, R6, RZ ;  /* 0x0000000605ff7210 */ /* 0x000fe20007f1e0ff */
[----:B------:R-:W-:-:S04]  /*4f60*/  IMAD.MOV.U32 R8, RZ, RZ, R7 ;  /* 0x000000ffff087224 */ /* 0x000fc800078e0007 */
[----:B------:R-:W-:-:S08]  /*4f70*/  IMAD.WIDE.U32.X R8, R13, R11, R8, P0 ;  /* 0x0000000b0d087225 */ /* 0x000fd000000e0408 */
.L_x_160:
[----:B------:R-:W0:Y:S01]  /*4f80*/  LDC.64 R28, c[0x0][0x640] ;  /* 0x00019000ff1c7b82 */ /* 0x000e220000000a00 */
[-CC-:B------:R-:W-:Y:S01]  /*4f90*/  SHF.R.U64 R96, R8, R0.reuse, R9.reuse ;  /* 0x0000000008607219 */ /* 0x180fe20000001209 */
[----:B------:R-:W-:Y:S01]  /*4fa0*/  ULDC UR4, c[0x0][0x150] ;  /* 0x0000540000047ab9 */ /* 0x000fe20000000800 */
[----:B------:R-:W-:Y:S02]  /*4fb0*/  SHF.R.U32.HI R0, RZ, R0, R9 ;  /* 0x00000000ff007219 */ /* 0x000fe40000011609 */
[----:B------:R-:W-:Y:S02]  /*4fc0*/  IADD3 R3, P0, RZ, -R96, RZ ;  /* 0x80000060ff037210 */ /* 0x000fe40007f1e0ff */
[----:B-1--4-:R-:W-:Y:S01]  /*4fd0*/  I2FP.F32.U32 R7, R20 ;  /* 0x0000001400077245 */ /* 0x012fe20000201000 */
[----:B------:R-:W1:Y:S02]  /*4fe0*/  LDC R6, c[0x0][0x618] ;  /* 0x00018600ff067b82 */ /* 0x000e640000000800 */
[----:B------:R-:W-:-:S02]  /*4ff0*/  IMAD.X R5, RZ, RZ, ~R0, P0 ;  /* 0x000000ffff057224 */ /* 0x000fc400000e0e00 */
[----:B------:R-:W-:Y:S01]  /*5000*/  FMUL R7, R7, UR4 ;  /* 0x0000000407077c20 */ /* 0x000fe20008400000 */
[----:B------:R-:W-:Y:S01]  /*5010*/  ULDC UR4, c[0x0][0x154] ;  /* 0x0000550000047ab9 */ /* 0x000fe20000000800 */
[-C--:B------:R-:W-:Y:S02]  /*5020*/  IMAD R0, R5, R14.reuse, RZ ;  /* 0x0000000e05007224 */ /* 0x080fe400078e02ff */
[----:B------:R-:W2:Y:S01]  /*5030*/  LDC R8, c[0x0][0x608] ;  /* 0x00018200ff087b82 */ /* 0x000ea20000000800 */
[C---:B------:R-:W-:Y:S01]  /*5040*/  IMAD.WIDE.U32 R4, R3.reuse, R14, R16 ;  /* 0x0000000e03047225 */ /* 0x040fe200078e0010 */
[----:B------:R-:W3:Y:S03]  /*5050*/  F2I.U32.TRUNC.NTZ R7, R7 ;  /* 0x0000000700077305 */ /* 0x000ee6000020f000 */
[----:B------:R-:W-:Y:S01]  /*5060*/  IMAD R3, R3, R15, R0 ;  /* 0x0000000f03037224 */ /* 0x000fe200078e0200 */
[----:B------:R-:W-:-:S02]  /*5070*/  I2FP.F32.U32 R0, R21 ;  /* 0x0000001500007245 */ /* 0x000fc40000201000 */
[----:B------:R-:W4:Y:S01]  /*5080*/  LDC R26, c[0x0][0x658] ;  /* 0x00019600ff1a7b82 */ /* 0x000f220000000800 */
[----:B------:R-:W-:Y:S01]  /*5090*/  IMAD.IADD R3, R5, 0x1, R3 ;  /* 0x0000000105037824 */ /* 0x000fe200078e0203 */
[----:B0-----:R-:W-:Y:S01]  /*50a0*/  ISETP.NE.U32.AND P0, PT, R28, RZ, PT ;  /* 0x000000ff1c00720c */ /* 0x001fe20003f05070 */
[----:B------:R-:W-:-:S03]  /*50b0*/  FMUL R0, R0, UR4 ;  /* 0x0000000400007c20 */ /* 0x000fc60008400000 */
[----:B------:R-:W-:Y:S01]  /*50c0*/  ISETP.NE.AND.EX P0, PT, R29, RZ, PT, P0 ;  /* 0x000000ff1d00720c */ /* 0x000fe20003f05300 */
[----:B------:R0:W0:Y:S01]  /*50d0*/  F2I.U32.TRUNC.NTZ R14, R0 ;  /* 0x00000000000e7305 */ /* 0x000022000020f000 */
[----:B------:R-:W0:Y:S01]  /*50e0*/  LDC R9, c[0x0][0x144] ;  /* 0x00005100ff097b82 */ /* 0x000e220000000800 */
[-C--:B-1----:R-:W-:Y:S01]  /*50f0*/  SHF.R.U64 R10, R4, R6.reuse, R3 ;  /* 0x00000006040a7219 */ /* 0x082fe20000001203 */
[----:B---3--:R-:W-:Y:S01]  /*5100*/  IMAD.MOV R7, RZ, RZ, -R7 ;  /* 0x000000ffff077224 */ /* 0x008fe200078e0a07 */
[----:B------:R-:W-:-:S05]  /*5110*/  SHF.R.U32.HI R3, RZ, R6, R3 ;  /* 0x00000006ff037219 */ /* 0x000fca0000011603 */
[----:B------:R-:W1:Y:S01]  /*5120*/  LDC R24, c[0x0][0x148] ;  /* 0x00005200ff187b82 */ /* 0x000e620000000800 */
[-CC-:B--2---:R-:W-:Y:S02]  /*5130*/  SHF.R.U64 R12, R10, R8.reuse, R3.reuse ;  /* 0x000000080a0c7219 */ /* 0x184fe40000001203 */
[----:B------:R-:W-:-:S05]  /*5140*/  SHF.R.U32.HI R3, RZ, R8, R3 ;  /* 0x00000008ff037219 */ /* 0x000fca0000011603 */
[----:B------:R-:W2:Y:S01]  /*5150*/  LDC R15, c[0x0][0x600] ;  /* 0x00018000ff0f7b82 */ /* 0x000ea20000000800 */
[-CC-:B----4-:R-:W-:Y:S02]  /*5160*/  SHF.R.U64 R13, R12, R26.reuse, R3.reuse ;  /* 0x0000001a0c0d7219 */ /* 0x190fe40000001203 */
[----:B------:R-:W-:-:S03]  /*5170*/  SHF.R.U32.HI R5, RZ, R26, R3 ;  /* 0x0000001aff057219 */ /* 0x000fc60000011603 */
[----:B------:R-:W-:Y:S02]  /*5180*/  IMAD.MOV.U32 R4, RZ, RZ, R13 ;  /* 0x000000ffff047224 */ /* 0x000fe400078e000d */
[----:B------:R-:W3:Y:S01]  /*5190*/  LDC R27, c[0x0][0x648] ;  /* 0x00019200ff1b7b82 */ /* 0x000ee20000000800 */
[----:B0-----:R-:W-:-:S07]  /*51a0*/  IMAD R25, R9, R7, R20 ;  /* 0x0000000709197224 */ /* 0x001fce00078e0214 */
[----:B------:R-:W0:Y:S08]  /*51b0*/  LDC R30, c[0x0][0x638] ;  /* 0x00018e00ff1e7b82 */ /* 0x000e300000000800 */
[----:B------:R-:W4:Y:S01]  /*51c0*/  LDC R31, c[0x0][0x610] ;  /* 0x00018400ff1f7b82 */ /* 0x000f220000000800 */
[----:B-1----:R-:W-:Y:S05]  /*51d0*/  @!P0 BRA `(.L_x_161) ;  /* 0x0000000000288947 */ /* 0x002fea0003800000 */
        /* <DEDUP_REMOVED lines=10> */
.L_x_161:
[----:B------:R-:W-:Y:S01]  /*5280*/  ISETP.NE.AND P0, PT, R2, 0x1, PT ;  /* 0x000000010200780c */ /* 0x000fe20003f05270 */
[----:B------:R-:W-:Y:S01]  /*5290*/  IMAD.MOV R14, RZ, RZ, -R14 ;  /* 0x000000ffff0e7224 */ /* 0x000fe200078e0a0e */
[----:B---3--:R-:W-:Y:S01]  /*52a0*/  SHF.R.U64 R0, R4, R27, R5 ;  /* 0x0000001b04007219 */ /* 0x008fe20000001205 */
[----:B--2---:R-:W-:Y:S01]  /*52b0*/  VIADD R5, R15, 0xffffffff ;  /* 0xffffffff0f057836 */ /* 0x004fe20000000000 */
[----:B------:R-:W-:-:S03]  /*52c0*/  LOP3.LUT R3, R12, R93, RZ, 0xc0, !PT ;  /* 0x0000005d0c037212 */ /* 0x000fc600078ec0ff */
[----:B------:R-:W-:Y:S01]  /*52d0*/  IMAD.MOV R4, RZ, RZ, -R0 ;  /* 0x000000ffff047224 */ /* 0x000fe200078e0a00 */
[----:B------:R-:W-:Y:S01]  /*52e0*/  LOP3.LUT R10, R10, R5, RZ, 0xc0, !PT ;  /* 0x000000050a0a7212 */ /* 0x000fe200078ec0ff */
[----:B------:R-:W-:Y:S02]  /*52f0*/  IMAD R0, R90, R0, R3 ;  /* 0x000000005a007224 */ /* 0x000fe400078e0203 */
[----:B0-----:R-:W-:Y:S02]  /*5300*/  IMAD R3, R4, R30, R13 ;  /* 0x0000001e04037224 */ /* 0x001fe400078e020d */
[----:B------:R-:W-:Y:S02]  /*5310*/  @P0 IMAD R25, R24, R14, R21 ;  /* 0x0000000e18190224 */ /* 0x000fe400078e0215 */
[----:B------:R-:W-:Y:S02]  /*5320*/  IMAD R5, R3, R15, R10 ;  /* 0x0000000f03057224 */ /* 0x000fe400078e020a */
[----:B----4-:R-:W-:-:S02]  /*5330*/  IMAD R0, R0, R31, R25 ;  /* 0x0000001f00007224 */ /* 0x010fc400078e0219 */
[----:B------:R-:W-:-:S03]  /*5340*/  IMAD.MOV.U32 R4, RZ, RZ, 0x1 ;  /* 0x00000001ff047424 */ /* 0x000fc600078e00ff */
[----:B------:R-:W-:Y:S02]  /*5350*/  SEL R98, R5, R0, !P0 ;  /* 0x0000000005627207 */ /* 0x000fe40004000000 */
[----:B------:R-:W-:Y:S02]  /*5360*/  PRMT R3, R4, 0x7610, R3 ;  /* 0x0000761004037816 */ /* 0x000fe40000000003 */
[----:B------:R-:W-:-:S07]  /*5370*/  SEL R0, R0, R5, !P0 ;  /* 0x0000000500007207 */ /* 0x000fce0004000000 */
.L_x_159:
[----:B------:R-:W-:Y:S01]  /*5380*/  LOP3.LUT P0, RZ, R3, 0xff, RZ, 0xc0, !PT ;  /* 0x000000ff03ff7812 */ /* 0x000fe2000780c0ff */
[----:B------:R-:W-:-:S12]  /*5390*/  IMAD.MOV.U32 R97, RZ, RZ, R0 ;  /* 0x000000ffff617224 */ /* 0x000fd800078e0000 */
[----:B------:R-:W-:Y:S05]  /*53a0*/  @P0 BRA `(.L_x_162) ;  /* 0xffffffbc005c0947 */ /* 0x000fea000383ffff */
[----:B------:R-:W-:Y:S05]  /*53b0*/  EXIT ;  /* 0x000000000000794d */ /* 0x000fea0003800000 */
.L_x_3:
        /* <DEDUP_REMOVED lines=26> */
.L_x_164:
[--C-:B------:R-:W-:Y:S01]  /*5560*/  SHF.R.U64 R14, R12, R20, R13.reuse ;  /* 0x000000140c0e7219 */ /* 0x100fe2000000120d */
[----:B------:R-:W0:Y:S01]  /*5570*/  LDC R24, c[0x0][0x618] ;  /* 0x00018600ff187b82 */ /* 0x000e220000000800 */
[----:B------:R-:W-:Y:S01]  /*5580*/  I2FP.F32.U32 R8, R6 ;  /* 0x0000000600087245 */ /* 0x000fe20000201000 */
[----:B------:R-:W-:Y:S01]  /*5590*/  ULDC UR4, c[0x0][0x150] ;  /* 0x0000540000047ab9 */ /* 0x000fe20000000800 */
[----:B------:R-:W-:Y:S02]  /*55a0*/  SHF.R.U32.HI R7, RZ, R20, R13 ;  /* 0x00000014ff077219 */ /* 0x000fe4000001160d */
[----:B------:R-:W-:Y:S01]  /*55b0*/  IADD3 R11, P0, RZ, -R14, RZ ;  /* 0x8000000eff0b7210 */ /* 0x000fe20007f1e0ff */
[----:B------:R-:W-:Y:S01]  /*55c0*/  FMUL R13, R8, UR4 ;  /* 0x00000004080d7c20 */ /* 0x000fe20008400000 */
[----:B------:R-:W-:Y:S01]  /*55d0*/  ULDC UR4, c[0x0][0x154] ;  /* 0x0000550000047ab9 */ /* 0x000fe20000000800 */
[----:B------:R-:W1:Y:S02]  /*55e0*/  LDC.64 R26, c[0x0][0x640] ;  /* 0x00019000ff1a7b82 */ /* 0x000e640000000a00 */
[----:B------:R-:W-:-:S02]  /*55f0*/  IMAD.X R7, RZ, RZ, ~R7, P0 ;  /* 0x000000ffff077224 */ /* 0x000fc400000e0e07 */
[----:B------:R-:W2:Y:S01]  /*5600*/  F2I.U32.TRUNC.NTZ R13, R13 ;  /* 0x0000000d000d7305 */ /* 0x000ea2000020f000 */
[----:B------:R-:W-:-:S03]  /*5610*/  IMAD.WIDE.U32 R8, R11, R22, R16 ;  /* 0x000000160b087225 */ /* 0x000fc600078e0010 */
[----:B------:R-:W3:Y:S01]  /*5620*/  LDC R15, c[0x0][0x144] ;  /* 0x00005100ff0f7b82 */ /* 0x000ee20000000800 */
[----:B------:R-:W-:-:S04]  /*5630*/  IMAD R10, R7, R22, RZ ;  /* 0x00000016070a7224 */ /* 0x000fc800078e02ff */
[----:B------:R-:W-:Y:S02]  /*5640*/  IMAD R7, R11, R23, R10 ;  /* 0x000000170b077224 */ /* 0x000fe400078e020a */
[----:B------:R-:W-:Y:S01]  /*5650*/  IMAD.MOV.U32 R10, RZ, RZ, -0x1 ;  /* 0xffffffffff0a7424 */ /* 0x000fe200078e00ff */
[----:B------:R-:W4:Y:S01]  /*5660*/  LDC R20, c[0x0][0x608] ;  /* 0x00018200ff147b82 */ /* 0x000f220000000800 */
[----:B------:R-:W-:Y:S01]  /*5670*/  IMAD.IADD R7, R9, 0x1, R7 ;  /* 0x0000000109077824 */ /* 0x000fe200078e0207 */
[----:B------:R-:W-:-:S04]  /*5680*/  I2FP.F32.U32 R9, R3 ;  /* 0x0000000300097245 */ /* 0x000fc80000201000 */
[-C--:B0-----:R-:W-:Y:S01]  /*5690*/  SHF.R.U64 R12, R8, R24.reuse, R7 ;  /* 0x00000018080c7219 */ /* 0x081fe20000001207 */
[----:B--2---:R-:W-:Y:S01]  /*56a0*/  IMAD.MOV R8, RZ, RZ, -R13 ;  /* 0x000000ffff087224 */ /* 0x004fe200078e0a0d */
[----:B------:R-:W0:Y:S01]  /*56b0*/  LDC R11, c[0x0][0x658] ;  /* 0x00019600ff0b7b82 */ /* 0x000e220000000800 */
[----:B-1----:R-:W-:Y:S01]  /*56c0*/  ISETP.NE.U32.AND P0, PT, R26, RZ, PT ;  /* 0x000000ff1a00720c */ /* 0x002fe20003f05070 */
[----:B------:R-:W-:Y:S01]  /*56d0*/  FMUL R9, R9, UR4 ;  /* 0x0000000409097c20 */ /* 0x000fe20008400000 */
[----:B------:R-:W-:Y:S02]  /*56e0*/  SHF.R.U32.HI R7, RZ, R24, R7 ;  /* 0x00000018ff077219 */ /* 0x000fe40000011607 */
[----:B------:R-:W-:-:S03]  /*56f0*/  ISETP.NE.AND.EX P0, PT, R27, RZ, PT, P0 ;  /* 0x000000ff1b00720c */ /* 0x000fc60003f05300 */
[----:B------:R-:W1:Y:S01]  /*5700*/  LDC R22, c[0x0][0x148] ;  /* 0x00005200ff167b82 */ /* 0x000e620000000800 */
[----:B---3--:R-:W-:Y:S02]  /*5710*/  IMAD R23, R15, R8, R6 ;  /* 0x000000080f177224 */ /* 0x008fe400078e0206 */
[----:B------:R-:W-:-:S05]  /*5720*/  IMAD.MOV.U32 R8, RZ, RZ, 0x1 ;  /* 0x00000001ff087424 */ /* 0x000fca00078e00ff */
[----:B------:R-:W2:Y:S01]  /*5730*/  LDC R21, c[0x0][0x600] ;  /* 0x00018000ff157b82 */ /* 0x000ea20000000800 */
[-CC-:B----4-:R-:W-:Y:S02]  /*5740*/  SHF.R.U64 R15, R12, R20.reuse, R7.reuse ;  /* 0x000000140c0f7219 */ /* 0x190fe40000001207 */
[----:B------:R-:W-:Y:S02]  /*5750*/  SHF.R.U32.HI R6, RZ, R20, R7 ;  /* 0x00000014ff067219 */ /* 0x000fe40000011607 */
[----:B------:R3:W4:Y:S03]  /*5760*/  F2I.U32.TRUNC.NTZ R20, R9 ;  /* 0x0000000900147305 */ /* 0x000726000020f000 */
[----:B------:R-:W1:Y:S01]  /*5770*/  LDC R25, c[0x0][0x648] ;  /* 0x00019200ff197b82 */ /* 0x000e620000000800 */
[-C--:B0-----:R-:W-:Y:S02]  /*5780*/  SHF.R.U64 R19, R15, R11.reuse, R6 ;  /* 0x0000000b0f137219 */ /* 0x081fe40000001206 */
[----:B------:R-:W-:-:S02]  /*5790*/  SHF.L.U32 R10, R10, R11, RZ ;  /* 0x0000000b0a0a7219 */ /* 0x000fc400000006ff */
[-C--:B------:R-:W-:Y:S01]  /*57a0*/  SHF.R.U32.HI R7, RZ, R11.reuse, R6 ;  /* 0x0000000bff077219 */ /* 0x080fe20000011606 */
[----:B------:R-:W-:Y:S01]  /*57b0*/  IMAD.MOV.U32 R6, RZ, RZ, R19 ;  /* 0x000000ffff067224 */ /* 0x000fe200078e0013 */
[----:B------:R-:W-:Y:S01]  /*57c0*/  SHF.L.U32 R24, R8, R11, RZ ;  /* 0x0000000b08187219 */ /* 0x000fe200000006ff */
[----:B------:R-:W0:Y:S01]  /*57d0*/  LDC R28, c[0x0][0x638] ;  /* 0x00018e00ff1c7b82 */ /* 0x000e220000000800 */
[----:B------:R-:W-:-:S07]  /*57e0*/  LOP3.LUT R30, RZ, R10, RZ, 0x33, !PT ;  /* 0x0000000aff1e7212 */ /* 0x000fce00078e33ff */
[----:B------:R-:W0:Y:S01]  /*57f0*/  LDC R29, c[0x0][0x610] ;  /* 0x00018400ff1d7b82 */ /* 0x000e220000000800 */
[----:B---34-:R-:W-:Y:S05]  /*5800*/  @!P0 BRA `(.L_x_165) ;  /* 0x0000000000288947 */ /* 0x018fea0003800000 */
[----:B------:R-:W3:Y:S02]  /*5810*/  LDC R6, c[0x0][0x64c] ;  /* 0x00019300ff067b82 */ /* 0x000ee40000000800 */
[----:B---3--:R-:W-:-:S05]  /*5820*/  IADD3 R11, P0, R19, R6, RZ ;  /* 0x00000006130b7210 */ /* 0x008fca0007f1e0ff */
        /* <DEDUP_REMOVED lines=8> */
.L_x_165:
[----:B------:R-:W-:Y:S01]  /*58b0*/  ISETP.NE.AND P0, PT, R2, 0x1, PT ;  /* 0x000000010200780c */ /* 0x000fe20003f05270 */
[----:B--2---:R-:W-:Y:S01]  /*58c0*/  VIADD R9, R21, 0xffffffff ;  /* 0xffffffff15097836 */ /* 0x004fe20000000000 */
[----:B-1----:R-:W-:Y:S01]  /*58d0*/  SHF.R.U64 R7, R6, R25, R7 ;  /* 0x0000001906077219 */ /* 0x002fe20000001207 */
[----:B------:R-:W-:Y:S01]  /*58e0*/  IMAD.MOV R20, RZ, RZ, -R20 ;  /* 0x000000ffff147224 */ /* 0x000fe200078e0a14 */
[----:B------:R-:W-:Y:S02]  /*58f0*/  LOP3.LUT R6, R15, R30, RZ, 0xc0, !PT ;  /* 0x0000001e0f067212 */ /* 0x000fe400078ec0ff */
[----:B------:R-:W-:Y:S01]  /*5900*/  LOP3.LUT R12, R12, R9, RZ, 0xc0, !PT ;  /* 0x000000090c0c7212 */ /* 0x000fe200078ec0ff */
[----:B------:R-:W-:Y:S02]  /*5910*/  IMAD.MOV R8, RZ, RZ, -R7 ;  /* 0x000000ffff087224 */ /* 0x000fe400078e0a07 */
[----:B------:R-:W-:Y:S02]  /*5920*/  IMAD R6, R24, R7, R6 ;  /* 0x0000000718067224 */ /* 0x000fe400078e0206 */
[----:B------:R-:W-:-:S02]  /*5930*/  IMAD.MOV.U32 R9, RZ, RZ, 0x1 ;  /* 0x00000001ff097424 */ /* 0x000fc400078e00ff */
[----:B------:R-:W-:Y:S02]  /*5940*/  @P0 IMAD R23, R22, R20, R3 ;  /* 0x0000001416170224 */ /* 0x000fe400078e0203 */
[----:B0-----:R-:W-:Y:S02]  /*5950*/  IMAD R3, R8, R28, R19 ;  /* 0x0000001c08037224 */ /* 0x001fe400078e0213 */
[----:B------:R-:W-:Y:S02]  /*5960*/  IMAD R13, R6, R29, R23 ;  /* 0x0000001d060d7224 */ /* 0x000fe400078e0217 */
[----:B------:R-:W-:Y:S02]  /*5970*/  IMAD R6, R3, R21, R12 ;  /* 0x0000001503067224 */ /* 0x000fe400078e020c */
[----:B------:R-:W-:-:S03]  /*5980*/  IMAD.MOV.U32 R8, RZ, RZ, R14 ;  /* 0x000000ffff087224 */ /* 0x000fc600078e000e */
[----:B------:R-:W-:Y:S02]  /*5990*/  SEL R20, R6, R13, !P0 ;  /* 0x0000000d06147207 */ /* 0x000fe40004000000 */
[----:B------:R-:W-:-:S07]  /*59a0*/  SEL R13, R13, R6, !P0 ;  /* 0x000000060d0d7207 */ /* 0x000fce0004000000 */
.L_x_163:
[----:B------:R-:W-:-:S08]  /*59b0*/  NOP ;  /* 0x0000000000007918 */ /* 0x000fd00000000000 */
[----:B------:R-:W0:-:S00]  /*59c0*/  USETMAXREG.DEALLOC.CTAPOOL 0x28 ;  /* 0x00000028000079c8 */ /* 0x000e0000080e0500 */
[----:B0-----:R-:W-:-:S13]  /*59d0*/  ISETP.NE.AND P0, PT, R0, RZ, PT ;  /* 0x000000ff0000720c */ /* 0x001fda0003f05270 */
[----:B------:R-:W-:Y:S05]  /*59e0*/  @P0 EXIT ;  /* 0x000000000000094d */ /* 0x000fea0003800000 */
[----:B------:R-:W-:Y:S01]  /*59f0*/  LOP3.LUT P0, RZ, R9, 0xff, RZ, 0xc0, !PT ;  /* 0x000000ff09ff7812 */ /* 0x000fe2000780c0ff */
[----:B------:R-:W-:Y:S02]  /*5a00*/  IMAD.MOV.U32 R0, RZ, RZ, 0x1 ;  /* 0x00000001ff007424 */ /* 0x000fe400078e00ff */
[----:B------:R-:W-:-:S10]  /*5a10*/  IMAD.MOV.U32 R3, RZ, RZ, RZ ;  /* 0x000000ffff037224 */ /* 0x000fd400078e00ff */
[----:B------:R-:W-:Y:S05]  /*5a20*/  @!P0 BRA `(.L_x_166) ;  /* 0x0000000c00148947 */ /* 0x000fea0003800000 */
[----:B------:R-:W0:Y:S01]  /*5a30*/  LDC R0, c[0x0][0x28c] ;  /* 0x0000a300ff007b82 */ /* 0x000e220000000800 */
[----:B------:R-:W-:Y:S01]  /*5a40*/  LOP3.LUT P0, RZ, R4, 0x1f, RZ, 0xc0, !PT ;  /* 0x0000001f04ff7812 */ /* 0x000fe2000780c0ff */
[----:B------:R-:W-:Y:S01]  /*5a50*/  ULDC UR5, c[0x0][0x658] ;  /* 0x0001960000057ab9 */ /* 0x000fe20000000800 */
[----:B------:R-:W-:Y:S01]  /*5a60*/  UMOV UR6, 0xffffffff ;  /* 0xffffffff00067882 */ /* 0x000fe20000000000 */
[----:B------:R-:W-:Y:S01]  /*5a70*/  BSSY B0, `(.L_x_166) ;  /* 0x00000c0000007945 */ /* 0x000fe20003800000 */
[----:B------:R-:W-:Y:S01]  /*5a80*/  USHF.L.U32 UR6, UR6, UR5, URZ ;  /* 0x0000000506067299 */ /* 0x000fe2000800063f */
[C---:B------:R-:W-:Y:S01]  /*5a90*/  ISETP.NE.AND P2, PT, R5.reuse, RZ, PT ;  /* 0x000000ff0500720c */ /* 0x040fe20003f45270 */
[----:B------:R-:W-:Y:S01]  /*5aa0*/  IMAD.MOV.U32 R11, RZ, RZ, 0x1 ;  /* 0x00000001ff0b7424 */ /* 0x000fe200078e00ff */
[----:B------:R-:W-:Y:S01]  /*5ab0*/  ISETP.NE.OR P0, PT, R5, RZ, !P0 ;  /* 0x000000ff0500720c */ /* 0x000fe20004705670 */
[----:B------:R-:W-:Y:S01]  /*5ac0*/  ULDC UR4, c[0x0][0x600] ;  /* 0x0001800000047ab9 */ /* 0x000fe20000000800 */
[----:B------:R-:W-:Y:S01]  /*5ad0*/  LOP3.LUT R19, R18, 0x2, RZ, 0xfc, !PT ;  /* 0x0000000212137812 */ /* 0x000fe200078efcff */
[----:B------:R-:W-:Y:S01]  /*5ae0*/  UMOV UR7, 0x1 ;  /* 0x0000000100077882 */ /* 0x000fe20000000000 */
[----:B------:R-:W-:-:S02]  /*5af0*/  UIADD3 UR15, UR4, -0x1, URZ ;  /* 0xffffffff040f7890 */ /* 0x000fc4000fffe03f */
[----:B------:R-:W-:Y:S02]  /*5b00*/  USHF.L.U32 UR17, UR7, UR5, URZ ;  /* 0x0000000507117299 */ /* 0x000fe4000800063f */
[----:B------:R-:W-:Y:S01]  /*5b10*/  ULOP3.LUT UR16, URZ, UR6, URZ, 0x33, !UPT ;  /* 0x000000063f107292 */ /* 0x000fe2000f8e333f */
[----:B------:R-:W-:Y:S01]  /*5b20*/  ULDC.64 UR20, c[0x0][0x198] ;  /* 0x0000660000147ab9 */ /* 0x000fe20000000a00 */
[----:B0-----:R-:W-:-:S05]  /*5b30*/  VIADD R0, R0, 0x1f ;  /* 0x0000001f00007836 */ /* 0x001fca0000000000 */
[----:B------:R-:W-:-:S04]  /*5b40*/  SHF.R.S32.HI R3, RZ, 0x1f, R0 ;  /* 0x0000001fff037819 */ /* 0x000fc80000011400 */
[----:B------:R-:W-:Y:S01]  /*5b50*/  LEA.HI R3, R3, R0, RZ, 0x5 ;  /* 0x0000000003037211 */ /* 0x000fe200078f28ff */
[----:B------:R-:W-:-:S03]  /*5b60*/  IMAD.MOV.U32 R0, RZ, RZ, 0x1 ;  /* 0x00000001ff007424 */ /* 0x000fc600078e00ff */
[----:B------:R-:W-:Y:S01]  /*5b70*/  SHF.R.S32.HI R12, RZ, 0x5, R3 ;  /* 0x00000005ff0c7819 */ /* 0x000fe20000011403 */
[----:B------:R-:W-:-:S04]  /*5b80*/  IMAD.MOV.U32 R3, RZ, RZ, RZ ;  /* 0x000000ffff037224 */ /* 0x000fc800078e00ff */
[----:B------:R-:W-:-:S07]  /*5b90*/  VIADD R10, R12, 0x1 ;  /* 0x000000010c0a7836 */ /* 0x000fce0000000000 */
.L_x_178:
[----:B------:R-:W-:-:S03]  /*5ba0*/  UMOV UR4, 0xffffffff ;  /* 0xffffffff00047882 */ /* 0x000fc60000000000 */
[----:B------:R-:W-:Y:S05]  /*5bb0*/  BRA.DIV UR4, `(.L_x_167) ;  /* 0x0000000e04507947 */ /* 0x000fea000b800000 */
[----:B------:R-:W-:-:S13]  /*5bc0*/  ELECT P6, URZ, PT ;  /* 0x00000000003f782f */ /* 0x000fda00038c0000 */
.L_x_187:
[----:B------:R-:W0:Y:S01]  /*5bd0*/  LDC R4, c[0x0][0x28c] ;  /* 0x0000a300ff047b82 */ /* 0x000e220000000800 */
[----:B------:R-:W-:Y:S01]  /*5be0*/  BSSY B1, `(.L_x_168) ;  /* 0x0000035000017945 */ /* 0x000fe20003800000 */
[----:B0-----:R-:W-:-:S13]  /*5bf0*/  ISETP.LT.OR P6, PT, R4, 0x1, !P6 ;  /* 0x000000010400780c */ /* 0x001fda00077c1670 */
[----:B------:R-:W-:Y:S05]  /*5c00*/  @P6 BRA `(.L_x_169) ;  /* 0x0000000000c86947 */ /* 0x000fea0003800000 */
[----:B------:R-:W-:Y:S02]  /*5c10*/  IMAD.SHL.U32 R20, R20, 0x80, RZ ;  /* 0x0000008014147824 */ /* 0x000fe400078e00ff */
[----:B------:R-:W-:Y:S02]  /*5c20*/  IMAD.SHL.U32 R13, R13, 0x80, RZ ;  /* 0x000000800d0d7824 */ /* 0x000fe400078e00ff */
[----:B------:R-:W-:Y:S02]  /*5c30*/  IMAD.MOV.U32 R21, RZ, RZ, RZ ;  /* 0x000000ffff157224 */ /* 0x000fe400078e00ff */
[----:B------:R-:W-:Y:S02]  /*5c40*/  IMAD.MOV.U32 R4, RZ, RZ, R10 ;  /* 0x000000ffff047224 */ /* 0x000fe400078e000a */
[----:B------:R-:W-:Y:S02]  /*5c50*/  IMAD.MOV.U32 R5, RZ, RZ, R0 ;  /* 0x000000ffff057224 */ /* 0x000fe400078e0000 */
[----:B------:R-:W-:-:S07]  /*5c60*/  IMAD.MOV.U32 R6, RZ, RZ, R3 ;  /* 0x000000ffff067224 */ /* 0x000fce00078e0003 */
.L_x_173:
[----:B------:R-:W0:Y:S01]  /*5c70*/  S2R R14, SR_CgaCtaId ;  /* 0x00000000000e7919 */ /* 0x000e220000008800 */
[----:B------:R-:W-:Y:S01]  /*5c80*/  MOV R7, 0x400 ;  /* 0x0000040000077802 */ /* 0x000fe20000000f00 */
[----:B------:R-:W1:Y:S03]  /*5c90*/  @!P2 LDC R9, c[0x0][0x500] ;  /* 0x00014000ff09ab82 */ /* 0x000e660000000800 */
[----:B0-----:R-:W-:Y:S02]  /*5ca0*/  LEA R15, R14, R7, 0x18 ;  /* 0x000000070e0f7211 */ /* 0x001fe400078ec0ff */
[----:B------:R-:W-:-:S03]  /*5cb0*/  SHF.L.U32 R7, R5, 0x1f, RZ ;  /* 0x0000001f05077819 */ /* 0x000fc600000006ff */
[----:B------:R-:W-:-:S04]  /*5cc0*/  IMAD R14, R6, 0x8, R15 ;  /* 0x00000008060e7824 */ /* 0x000fc800078e020f */
[----:B------:R-:W0:Y:S02]  /*5cd0*/  SYNCS.PHASECHK.TRANS64.TRYWAIT P1, [R14+URZ+0x10], R7 ;  /* 0x000010070e0075a7 */ /* 0x000e24000802017f */
[----:B01----:R-:W-:Y:S05]  /*5ce0*/  @!P1 BRA `(.L_x_170) ;  /* 0x0000000c00249947 */ /* 0x003fea0003800000 */
.L_x_188:
[----:B0-----:R-:W-:Y:S01]  /*5cf0*/  PRMT R7, R19, 0x9910, RZ ;  /* 0x0000991013077816 */ /* 0x001fe200000000ff */
[----:B------:R0:W-:Y:S03]  /*5d00*/  @!P2 SYNCS.ARRIVE.TRANS64 RZ, [R14+URZ], R9 ;  /* 0x000000090effa9a7 */ /* 0x0001e6000800003f */
[----:B------:R-:W-:-:S13]  /*5d10*/  ISETP.NE.AND P1, PT, R7, 0x2, PT ;  /* 0x000000020700780c */ /* 0x000fda0003f25270 */
[----:B0-----:R-:W-:Y:S05]  /*5d20*/  @P1 BRA `(.L_x_171) ;  /* 0x0000000000041947 */ /* 0x001fea0003800000 */
[----:B------:R-:W-:Y:S01]  /*5d30*/  BPT.TRAP 0x1 ;  /* 0x000000040000795c */ /* 0x000fe20000300000 */
.L_x_171:
[----:B------:R-:W-:Y:S05]  /*5d40*/  @P0 BRA `(.L_x_172) ;  /* 0x0000000000040947 */ /* 0x000fea0003800000 */
[----:B------:R-:W-:Y:S01]  /*5d50*/  BPT.TRAP 0x1 ;  /* 0x000000040000795c */ /* 0x000fe20000300000 */
.L_x_172:
[----:B------:R-:W-:Y:S01]  /*5d60*/  IMAD R15, R6, 0x1000, R15 ;  /* 0x00001000060f7824 */ /* 0x000fe200078e020f */
[----:B------:R-:W-:Y:S01]  /*5d70*/  R2UR UR9, R14 ;  /* 0x000000000e0972ca */ /* 0x000fe200000e0000 */
[----:B------:R-:W-:Y:S01]  /*5d80*/  VIADD R4, R4, 0xffffffff ;  /* 0xffffffff04047836 */ /* 0x000fe20000000000 */
[----:B------:R-:W-:Y:S01]  /*5d90*/  UIADD3 UR4, UP0, UR20, 0xf0, URZ ;  /* 0x000000f014047890 */ /* 0x000fe2000ff1e03f */
[----:B------:R-:W-:Y:S01]  /*5da0*/  R2UR UR11, R13 ;  /* 0x000000000d0b72ca */ /* 0x000fe200000e0000 */
[----:B------:R-:W-:Y:S01]  /*5db0*/  UIADD3 UR22, UP1, UR20, 0x1f0, URZ ;  /* 0x000001f014167890 */ /* 0x000fe2000ff3e03f */
[----:B------:R-:W-:Y:S01]  /*5dc0*/  R2UR UR8, R15 ;  /* 0x000000000f0872ca */ /* 0x000fe200000e0000 */
[----:B------:R-:W-:Y:S01]  /*5dd0*/  UIADD3.X UR5, URZ, UR21, URZ, UP0, !UPT ;  /* 0x000000153f057290 */ /* 0x000fe200087fe43f */
[C---:B------:R-:W-:Y:S01]  /*5de0*/  R2UR UR10, R21.reuse ;  /* 0x00000000150a72ca */ /* 0x040fe200000e0000 */
[----:B------:R-:W-:Y:S01]  /*5df0*/  VIADD R6, R6, 0x1 ;  /* 0x0000000106067836 */ /* 0x000fe20000000000 */
[----:B------:R-:W-:Y:S01]  /*5e00*/  R2UR UR12, R8 ;  /* 0x00000000080c72ca */ /* 0x000fe200000e0000 */
[----:B------:R-:W-:Y:S01]  /*5e10*/  UIADD3.X UR23, URZ, UR21, URZ, UP1, !UPT ;  /* 0x000000153f177290 */ /* 0x000fe20008ffe43f */
[----:B------:R-:W-:Y:S01]  /*5e20*/  R2UR UR18, R20 ;  /* 0x00000000141272ca */ /* 0x000fe200000e0000 */
[----:B------:R-:W-:Y:S01]  /*5e30*/  UMOV UR6, 0x0 ;  /* 0x0000000000067882 */ /* 0x000fe20000000000 */
[----:B------:R-:W-:Y:S01]  /*5e40*/  ISETP.GT.AND P3, PT, R4, 0x1, PT ;  /* 0x000000010400780c */ /* 0x000fe20003f64270 */
[----:B------:R-:W-:Y:S01]  /*5e50*/  UMOV UR7, 0x10000000 ;  /* 0x1000000000077882 */ /* 0x000fe20000000000 */
[----:B------:R-:W-:Y:S01]  /*5e60*/  ISETP.NE.AND P1, PT, R6, 0x2, PT ;  /* 0x000000020600780c */ /* 0x000fe20003f25270 */
[----:B------:R-:W-:-:S02]  /*5e70*/  VIADD R21, R21, 0x20 ;  /* 0x0000002015157836 */ /* 0x000fc40000000000 */
[----:B------:R-:W-:Y:S01]  /*5e80*/  UIADD3 UR13, UR8, 0x100, URZ ;  /* 0x00000100080d7890 */ /* 0x000fe2000fffe03f */
[----:B------:R-:W-:Y:S01]  /*5e90*/  SEL R14, RZ, 0x1, P1 ;  /* 0x00000001ff0e7807 */ /* 0x000fe20000800000 */
[----:B------:R-:W-:Y:S01]  /*5ea0*/  UIADD3 UR14, UR8, 0x2100, URZ ;  /* 0x00002100080e7890 */ /* 0x000fe2000fffe03f */
[----:B------:R-:W-:Y:S02]  /*5eb0*/  SEL R6, R6, RZ, P1 ;  /* 0x000000ff06067207 */ /* 0x000fe40000800000 */
[----:B------:R-:W-:Y:S02]  /*5ec0*/  LOP3.LUT R5, R5, R14, RZ, 0x3c, !PT ;  /* 0x0000000e05057212 */ /* 0x000fe400078e3cff */
[----:B------:R-:W-:Y:S02]  /*5ed0*/  UMOV UR8, UR13 ;  /* 0x0000000d00087c82 */ /* 0x000fe40008000000 */
[----:B------:R0:W-:Y:S02]  /*5ee0*/  UTMALDG.3D [UR8], [UR4], desc[UR6] ;  /* 0x00000608040075b4 */ /* 0x0001e40008011000 */
[----:B0-----:R-:W-:Y:S01]  /*5ef0*/  UMOV UR8, UR14 ;  /* 0x0000000e00087c82 */ /* 0x001fe20008000000 */
[----:B------:R-:W-:-:S02]  /*5f00*/  UMOV UR11, UR18 ;  /* 0x00000012000b7c82 */ /* 0x000fc40008000000 */
[----:B------:R0:W-:Y:S02]  /*5f10*/  UTMALDG.3D [UR8], [UR22], desc[UR6] ;  /* 0x00000608160075b4 */ /* 0x0001e40008011000 */
[----:B0-----:R-:W-:Y:S05]  /*5f20*/  @P3 BRA `(.L_x_173) ;  /* 0xfffffffc00503947 */ /* 0x001fea000383ffff */
.L_x_169:
[----:B------:R-:W-:Y:S05]  /*5f30*/  BSYNC B1 ;  /* 0x0000000000017941 */ /* 0x000fea0003800000 */
.L_x_168:
[----:B------:R-:W-:Y:S01]  /*5f40*/  LOP3.LUT P3, RZ, R11, 0xff, RZ, 0xc0, !PT ;  /* 0x000000ff0bff7812 */ /* 0x000fe2000786c0ff */
[----:B------:R-:W-:Y:S01]  /*5f50*/  IMAD.IADD R3, R12, 0x1, R3 ;  /* 0x000000010c037824 */ /* 0x000fe200078e0203 */
[----:B------:R-:W-:Y:S01]  /*5f60*/  IADD3 R16, P4, R16, UR36, RZ ;  /* 0x0000002410107c10 */ /* 0x000fe2000ff9e0ff */
[----:B------:R-:W-:Y:S01]  /*5f70*/  ULDC.64 UR4, c[0x0][0x650] ;  /* 0x0001940000047ab9 */ /* 0x000fe20000000a00 */
[----:B------:R-:W-:Y:S01]  /*5f80*/  BSSY B1, `(.L_x_174) ;  /* 0x000006c000017945 */ /* 0x000fe20003800000 */
[----:B------:R-:W-:Y:S01]  /*5f90*/  IMAD.MOV.U32 R13, RZ, RZ, -0x1 ;  /* 0xffffffffff0d7424 */ /* 0x000fe200078e00ff */
[----:B------:R-:W-:Y:S01]  /*5fa0*/  ISETP.GT.U32.AND P1, PT, R3, 0x1, PT ;  /* 0x000000010300780c */ /* 0x000fe20003f24070 */
[----:B------:R-:W-:Y:S01]  /*5fb0*/  IMAD.MOV.U32 R20, RZ, RZ, -0x1 ;  /* 0xffffffffff147424 */ /* 0x000fe200078e00ff */
[----:B------:R-:W-:Y:S01]  /*5fc0*/  SHF.R.U32.HI R4, RZ, 0x1, R3 ;  /* 0x00000001ff047819 */ /* 0x000fe20000011603 */
[----:B------:R-:W-:Y:S01]  /*5fd0*/  IMAD.MOV.U32 R8, RZ, RZ, -0x1 ;  /* 0xffffffffff087424 */ /* 0x000fe200078e00ff */
[----:B------:R-:W-:-:S02]  /*5fe0*/  ISETP.LT.U32.AND P1, PT, R12, 0x2, P1 ;  /* 0x000000020c00780c */ /* 0x000fc40000f21070 */
[----:B------:R-:W-:Y:S01]  /*5ff0*/  IADD3.X R17, R17, UR42, RZ, P4, !PT ;  /* 0x0000002a11117c10 */ /* 0x000fe2000a7fe4ff */
[----:B------:R-:W0:Y:S01]  /*6000*/  @P3 S2R R6, SR_CgaCtaId ;  /* 0x0000000000063919 */ /* 0x000e220000008800 */
[----:B------:R-:W-:Y:S02]  /*6010*/  @P3 MOV R5, 0x400 ;  /* 0x0000040000053802 */ /* 0x000fe40000000f00 */
[----:B------:R-:W-:Y:S02]  /*6020*/  ISETP.GE.U32.AND P4, PT, R16, UR4, PT ;  /* 0x0000000410007c0c */ /* 0x000fe4000bf86070 */
[----:B------:R-:W-:Y:S02]  /*6030*/  LOP3.LUT R4, R4, 0x1, RZ, 0xc0, !PT ;  /* 0x0000000104047812 */ /* 0x000fe400078ec0ff */
[----:B------:R-:W-:Y:S02]  /*6040*/  LOP3.LUT R3, R3, 0x1, RZ, 0xc0, !PT ;  /* 0x0000000103037812 */ /* 0x000fe400078ec0ff */
[----:B------:R-:W-:-:S02]  /*6050*/  PRMT R11, RZ, 0x7610, R11 ;  /* 0x00007610ff0b7816 */ /* 0x000fc4000000000b */
[----:B0-----:R-:W-:-:S04]  /*6060*/  @P3 LEA R5, R6, R5, 0x18 ;  /* 0x0000000506053211 */ /* 0x001fc800078ec0ff */
[----:B------:R0:W-:Y:S01]  /*6070*/  @P3 SYNCS.ARRIVE.TRANS64.A1T0 RZ, [R5+URZ+0x38], RZ ;  /* 0x000038ff05ff39a7 */ /* 0x0001e2000810003f */
[----:B------:R-:W-:-:S04]  /*6080*/  ISETP.NE.U32.AND P3, PT, R4, 0x1, PT ;  /* 0x000000010400780c */ /* 0x000fc80003f65070 */
[----:B------:R-:W-:Y:S02]  /*6090*/  ISETP.GT.U32.AND P3, PT, R12, 0x1, !P3 ;  /* 0x000000010c00780c */ /* 0x000fe40005f64070 */
[----:B0-----:R-:W-:Y:S02]  /*60a0*/  SEL R5, RZ, 0x1, !P1 ;  /* 0x00000001ff057807 */ /* 0x001fe40004800000 */
[----:B------:R-:W-:Y:S02]  /*60b0*/  ISETP.GE.U32.AND.EX P1, PT, R17, UR5, PT, P4 ;  /* 0x0000000511007c0c */ /* 0x000fe4000bf26140 */
[----:B------:R-:W-:-:S04]  /*60c0*/  SEL R4, RZ, 0x1, !P3 ;  /* 0x00000001ff047807 */ /* 0x000fc80005800000 */
[----:B------:R-:W-:Y:S02]  /*60d0*/  LOP3.LUT R0, R4, R0, R5, 0x96, !PT ;  /* 0x0000000004007212 */ /* 0x000fe400078e9605 */
[----:B------:R-:W-:-:S05]  /*60e0*/  PRMT R4, RZ, 0x7610, R4 ;  /* 0x00007610ff047816 */ /* 0x000fca0000000004 */
[----:B------:R-:W-:Y:S05]  /*60f0*/  @P1 BRA `(.L_x_175) ;  /* 0x0000000400501947 */ /* 0x000fea0003800000 */
[----:B------:R-:W-:Y:S01]  /*6100*/  ULDC.64 UR4, c[0x0][0x628] ;  /* 0x00018a0000047ab9 */ /* 0x000fe20000000a00 */
[----:B------:R-:W0:Y:S01]  /*6110*/  S2R R14, SR_CTAID.X ;  /* 0x00000000000e7919 */ /* 0x000e220000002500 */
[----:B------:R-:W-:Y:S01]  /*6120*/  ISETP.NE.U32.AND P1, PT, RZ, UR4, PT ;  /* 0x00000004ff007c0c */ /* 0x000fe2000bf25070 */
[----:B------:R-:W-:Y:S01]  /*6130*/  ULDC UR7, c[0x0][0x630] ;  /* 0x00018c0000077ab9 */ /* 0x000fe20000000800 */
[----:B------:R-:W-:Y:S01]  /*6140*/  IMAD.MOV.U32 R4, RZ, RZ, R16 ;  /* 0x000000ffff047224 */ /* 0x000fe200078e0010 */
[----:B------:R-:W1:Y:S01]  /*6150*/  S2R R13, SR_CTAID.Y ;  /* 0x00000000000d7919 */ /* 0x000e620000002600 */
[----:B------:R-:W-:Y:S01]  /*6160*/  ISETP.NE.AND.EX P1, PT, RZ, UR5, PT, P1 ;  /* 0x00000005ff007c0c */ /* 0x000fe2000bf25310 */
[----:B------:R-:W-:-:S12]  /*6170*/  IMAD.MOV.U32 R5, RZ, RZ, R17 ;  /* 0x000000ffff057224 */ /* 0x000fd800078e0011 */
[----:B------:R-:W-:Y:S05]  /*6180*/  @!P1 BRA `(.L_x_176) ;  /* 0x0000000000289947 */ /* 0x000fea0003800000 */
[----:B------:R-:W-:Y:S02]  /*6190*/  ULDC UR6, c[0x0][0x634] ;  /* 0x00018d0000067ab9 */ /* 0x000fe40000000800 */
[----:B------:R-:W-:-:S05]  /*61a0*/  IADD3 R9, P1, R16, UR6, RZ ;  /* 0x0000000610097c10 */ /* 0x000fca000ff3e0ff */
[----:B------:R-:W-:-:S04]  /*61b0*/  IMAD.X R15, RZ, RZ, R17, P1 ;  /* 0x000000ffff0f7224 */ /* 0x000fc800008e0611 */
[----:B------:R-:W-:-:S04]  /*61c0*/  IMAD.WIDE.U32 R6, R15, UR4, RZ ;  /* 0x000000040f067c25 */ /* 0x000fc8000f8e00ff */
[----:B------:R-:W-:-:S04]  /*61d0*/  IMAD.WIDE.U32 R6, P1, R9, UR5, R6 ;  /* 0x0000000509067c25 */ /* 0x000fc8000f820006 */
[----:B------:R-:W-:-:S04]  /*61e0*/  IMAD.WIDE.U32 R8, R9, UR4, RZ ;  /* 0x0000000409087c25 */ /* 0x000fc8000f8e00ff */
[----:B------:R-:W-:Y:S01]  /*61f0*/  IMAD.X R5, RZ, RZ, RZ, P1 ;  /* 0x000000ffff057224 */ /* 0x000fe200008e06ff */
[----:B------:R-:W-:Y:S01]  /*6200*/  IADD3 RZ, P1, R9, R6, RZ ;  /* 0x0000000609ff7210 */ /* 0x000fe20007f3e0ff */
[----:B------:R-:W-:-:S04]  /*6210*/  IMAD.MOV.U32 R4, RZ, RZ, R7 ;  /* 0x000000ffff047224 */ /* 0x000fc800078e0007 */
[----:B------:R-:W-:-:S08]  /*6220*/  IMAD.WIDE.U32.X R4, R15, UR5, R4, P1 ;  /* 0x000000050f047c25 */ /* 0x000fd000088e0404 */
.L_x_176:
[--C-:B------:R-:W-:Y:S01]  /*6230*/  SHF.R.U64 R8, R4, UR7, R5.reuse ;  /* 0x0000000704087c19 */ /* 0x100fe20008001205 */
[----:B------:R-:W-:Y:S01]  /*6240*/  ULDC.64 UR4, c[0x0][0x620] ;  /* 0x0001880000047ab9 */ /* 0x000fe20000000a00 */
[----:B------:R-:W-:Y:S01]  /*6250*/  SHF.R.U32.HI R4, RZ, UR7, R5 ;  /* 0x00000007ff047c19 */ /* 0x000fe20008011605 */
[----:B------:R-:W2:Y:S01]  /*6260*/  LDC R25, c[0x0][0x144] ;  /* 0x00005100ff197b82 */ /* 0x000ea20000000800 */
[----:B------:R-:W-:Y:S01]  /*6270*/  IADD3 R7, P1, RZ, -R8, RZ ;  /* 0x80000008ff077210 */ /* 0x000fe20007f3e0ff */
[----:B------:R-:W-:Y:S01]  /*6280*/  ULDC.64 UR8, c[0x0][0x640] ;  /* 0x0001900000087ab9 */ /* 0x000fe20000000a00 */
[----:B0-----:R-:W-:Y:S01]  /*6290*/  I2FP.F32.U32 R9, R14 ;  /* 0x0000000e00097245 */ /* 0x001fe20000201000 */
[----:B------:R-:W-:Y:S02]  /*62a0*/  ULDC UR6, c[0x0][0x608] ;  /* 0x0001820000067ab9 */ /* 0x000fe40000000800 */
[----:B------:R-:W-:Y:S01]  /*62b0*/  IMAD.X R4, RZ, RZ, ~R4, P1 ;  /* 0x000000ffff047224 */ /* 0x000fe200008e0e04 */
[----:B------:R-:W-:Y:S01]  /*62c0*/  ISETP.NE.U32.AND P1, PT, RZ, UR8, PT ;  /* 0x00000008ff007c0c */ /* 0x000fe2000bf25070 */
[----:B------:R-:W0:Y:S02]  /*62d0*/  LDC R20, c[0x0][0x148] ;  /* 0x00005200ff147b82 */ /* 0x000e240000000800 */
[----:B------:R-:W-:Y:S01]  /*62e0*/  IMAD R6, R4, UR4, RZ ;  /* 0x0000000404067c24 */ /* 0x000fe2000f8e02ff */
[----:B------:R-:W-:Y:S01]  /*62f0*/  ISETP.NE.AND.EX P1, PT, RZ, UR9, PT, P1 ;  /* 0x00000009ff007c0c */ /* 0x000fe2000bf25310 */
[----:B------:R-:W-:Y:S01]  /*6300*/  IMAD.WIDE.U32 R4, R7, UR4, R16 ;  /* 0x0000000407047c25 */ /* 0x000fe2000f8e0010 */
[----:B------:R-:W-:-:S03]  /*6310*/  ULDC UR4, c[0x0][0x150] ;  /* 0x0000540000047ab9 */ /* 0x000fc60000000800 */
[----:B------:R-:W-:Y:S02]  /*6320*/  IMAD R7, R7, UR5, R6 ;  /* 0x0000000507077c24 */ /* 0x000fe4000f8e0206 */
[----:B------:R-:W-:Y:S01]  /*6330*/  FMUL R6, R9, UR4 ;  /* 0x0000000409067c20 */ /* 0x000fe20008400000 */
[----:B------:R-:W-:Y:S01]  /*6340*/  ULDC UR4, c[0x0][0x618] ;  /* 0x0001860000047ab9 */ /* 0x000fe20000000800 */
[----:B------:R-:W-:Y:S01]  /*6350*/  ULDC UR5, c[0x0][0x154] ;  /* 0x0000550000057ab9 */ /* 0x000fe20000000800 */
[----:B------:R-:W-:-:S03]  /*6360*/  IMAD.IADD R5, R5, 0x1, R7 ;  /* 0x0000000105057824 */ /* 0x000fc600078e0207 */
[----:B------:R-:W3:Y:S02]  /*6370*/  F2I.U32.TRUNC.NTZ R6, R6 ;  /* 0x0000000600067305 */ /* 0x000ee4000020f000 */
[----:B------:R-:W-:Y:S02]  /*6380*/  SHF.R.U64 R9, R4, UR4, R5 ;  /* 0x0000000404097c19 */ /* 0x000fe40008001205 */
[----:B-1----:R-:W-:-:S05]  /*6390*/  I2FP.F32.U32 R4, R13 ;  /* 0x0000000d00047245 */ /* 0x002fca0000201000 */
[----:B------:R-:W-:Y:S01]  /*63a0*/  FMUL R22, R4, UR5 ;  /* 0x0000000504167c20 */ /* 0x000fe20008400000 */
[----:B------:R-:W-:Y:S01]  /*63b0*/  SHF.R.U32.HI R4, RZ, UR4, R5 ;  /* 0x00000004ff047c19 */ /* 0x000fe20008011605 */
[----:B------:R-:W-:-:S03]  /*63c0*/  ULDC UR4, c[0x0][0x658] ;  /* 0x0001960000047ab9 */ /* 0x000fc60000000800 */
[--C-:B------:R-:W-:Y:S01]  /*63d0*/  SHF.R.U64 R21, R9, UR6, R4.reuse ;  /* 0x0000000609157c19 */ /* 0x100fe20008001204 */
[----:B------:R-:W1:Y:S01]  /*63e0*/  F2I.U32.TRUNC.NTZ R22, R22 ;  /* 0x0000001600167305 */ /* 0x000e62000020f000 */
[----:B------:R-:W-:Y:S01]  /*63f0*/  SHF.R.U32.HI R4, RZ, UR6, R4 ;  /* 0x00000006ff047c19 */ /* 0x000fe20008011604 */
[----:B---3--:R-:W-:-:S03]  /*6400*/  IMAD.MOV R6, RZ, RZ, -R6 ;  /* 0x000000ffff067224 */ /* 0x008fc600078e0a06 */
[----:B------:R-:W-:Y:S01]  /*6410*/  SHF.R.U64 R15, R21, UR4, R4 ;  /* 0x00000004150f7c19 */ /* 0x000fe20008001204 */
[----:B--2---:R-:W-:Y:S01]  /*6420*/  IMAD R14, R25, R6, R14 ;  /* 0x00000006190e7224 */ /* 0x004fe200078e020e */
[----:B------:R-:W-:-:S03]  /*6430*/  SHF.R.U32.HI R23, RZ, UR4, R4 ;  /* 0x00000004ff177c19 */ /* 0x000fc60008011604 */
[----:B------:R-:W-:Y:S02]  /*6440*/  IMAD.MOV.U32 R4, RZ, RZ, R15 ;  /* 0x000000ffff047224 */ /* 0x000fe400078e000f */
[----:B------:R-:W-:Y:S01]  /*6450*/  IMAD.MOV.U32 R5, RZ, RZ, R23 ;  /* 0x000000ffff057224 */ /* 0x000fe200078e0017 */
[----:B-1----:R-:W-:Y:S06]  /*6460*/  @!P1 BRA `(.L_x_177) ;  /* 0x0000000000289947 */ /* 0x002fec0003800000 */
[----:B------:R-:W-:Y:S02]  /*6470*/  ULDC UR4, c[0x0][0x64c] ;  /* 0x0001930000047ab9 */ /* 0x000fe40000000800 */
[----:B------:R-:W-:-:S05]  /*6480*/  IADD3 R5, P1, R15, UR4, RZ ;  /* 0x000000040f057c10 */ /* 0x000fca000ff3e0ff */
[----:B------:R-:W-:-:S04]  /*6490*/  IMAD.X R23, RZ, RZ, R23, P1 ;  /* 0x000000ffff177224 */ /* 0x000fc800008e0617 */
[----:B------:R-:W-:-:S04]  /*64a0*/  IMAD.WIDE.U32 R6, R23, UR8, RZ ;  /* 0x0000000817067c25 */ /* 0x000fc8000f8e00ff */
[----:B------:R-:W-:-:S04]  /*64b0*/  IMAD.WIDE.U32 R6, P1, R5, UR9, R6 ;  /* 0x0000000905067c25 */ /* 0x000fc8000f820006 */
[----:B------:R-:W-:-:S04]  /*64c0*/  IMAD.WIDE.U32 R4, R5, UR8, RZ ;  /* 0x0000000805047c25 */ /* 0x000fc8000f8e00ff */
[----:B------:R-:W-:Y:S01]  /*64d0*/  IMAD.MOV.U32 R4, RZ, RZ, R7 ;  /* 0x000000ffff047224 */ /* 0x000fe200078e0007 */
[----:B------:R-:W-:Y:S01]  /*64e0*/  IADD3 RZ, P3, R5, R6, RZ ;  /* 0x0000000605ff7210 */ /* 0x000fe20007f7e0ff */
[----:B------:R-:W-:-:S04]  /*64f0*/  IMAD.X R5, RZ, RZ, RZ, P1 ;  /* 0x000000ffff057224 */ /* 0x000fc800008e06ff */
[----:B------:R-:W-:-:S08]  /*6500*/  IMAD.WIDE.U32.X R4, R23, UR9, R4, P3 ;  /* 0x0000000917047c25 */ /* 0x000fd000098e0404 */
.L_x_177:
[----:B------:R-:W-:Y:S01]  /*6510*/  ISETP.NE.AND P1, PT, R2, 0x1, PT ;  /* 0x000000010200780c */ /* 0x000fe20003f25270 */
[----:B------:R-:W-:Y:S01]  /*6520*/  ULDC UR4, c[0x0][0x648] ;  /* 0x0001920000047ab9 */ /* 0x000fe20000000800 */
[----:B------:R-:W-:Y:S01]  /*6530*/  LOP3.LUT R21, R21, UR16, RZ, 0xc0, !PT ;  /* 0x0000001015157c12 */ /* 0x000fe2000f8ec0ff */
[----:B------:R-:W-:Y:S01]  /*6540*/  IMAD.MOV R22, RZ, RZ, -R22 ;  /* 0x000000ffff167224 */ /* 0x000fe200078e0a16 */
[----:B------:R-:W-:Y:S01]  /*6550*/  SHF.R.U64 R4, R4, UR4, R5 ;  /* 0x0000000404047c19 */ /* 0x000fe20008001205 */
[----:B------:R-:W-:Y:S01]  /*6560*/  ULDC UR4, c[0x0][0x638] ;  /* 0x00018e0000047ab9 */ /* 0x000fe20000000800 */
[----:B------:R-:W-:Y:S01]  /*6570*/  ULDC UR5, c[0x0][0x610] ;  /* 0x0001840000057ab9 */ /* 0x000fe20000000800 */
[----:B------:R-:W-:Y:S02]  /*6580*/  IMAD.MOV.U32 R5, RZ, RZ, 0x1 ;  /* 0x00000001ff057424 */ /* 0x000fe400078e00ff */
[----:B------:R-:W-:Y:S02]  /*6590*/  IMAD.MOV R6, RZ, RZ, -R4 ;  /* 0x000000ffff067224 */ /* 0x000fe400078e0a04 */
[----:B------:R-:W-:Y:S01]  /*65a0*/  IMAD R21, R4, UR17, R21 ;  /* 0x0000001104157c24 */ /* 0x000fe2000f8e0215 */
[----:B------:R-:W-:Y:S01]  /*65b0*/  LOP3.LUT R4, R9, UR15, RZ, 0xc0, !PT ;  /* 0x0000000f09047c12 */ /* 0x000fe2000f8ec0ff */
[----:B0-----:R-:W-:-:S02]  /*65c0*/  @P1 IMAD R14, R20, R22, R13 ;  /* 0x00000016140e1224 */ /* 0x001fc400078e020d */
[----:B------:R-:W-:Y:S01]  /*65d0*/  IMAD R15, R6, UR4, R15 ;  /* 0x00000004060f7c24 */ /* 0x000fe2000f8e020f */
[----:B------:R-:W-:Y:S01]  /*65e0*/  ULDC UR4, c[0x0][0x600] ;  /* 0x0001800000047ab9 */ /* 0x000fe20000000800 */
[----:B------:R-:W-:Y:S02]  /*65f0*/  IMAD R14, R21, UR5, R14 ;  /* 0x00000005150e7c24 */ /* 0x000fe4000f8e020e */
[--C-:B------:R-:W-:Y:S01]  /*6600*/  IMAD R15, R15, UR4, R4.reuse ;  /* 0x000000040f0f7c24 */ /* 0x100fe2000f8e0204 */
[----:B------:R-:W-:-:S04]  /*6610*/  PRMT R4, R5, 0x7610, R4 ;  /* 0x0000761005047816 */ /* 0x000fc80000000004 */
[----:B------:R-:W-:Y:S02]  /*6620*/  SEL R20, R15, R14, !P1 ;  /* 0x0000000e0f147207 */ /* 0x000fe40004800000 */
[----:B------:R-:W-:-:S07]  /*6630*/  SEL R13, R14, R15, !P1 ;  /* 0x0000000f0e0d7207 */ /* 0x000fce0004800000 */
.L_x_175:
[----:B------:R-:W-:Y:S05]  /*6640*/  BSYNC B1 ;  /* 0x0000000000017941 */ /* 0x000fea0003800000 */
.L_x_174:
[----:B------:R-:W-:-:S13]  /*6650*/  LOP3.LUT P1, RZ, R4, 0xff, RZ, 0xc0, !PT ;  /* 0x000000ff04ff7812 */ /* 0x000fda000782c0ff */
[----:B------:R-:W-:Y:S05]  /*6660*/  @P1 BRA `(.L_x_178) ;  /* 0xfffffff4004c1947 */ /* 0x000fea000383ffff */
[----:B------:R-:W-:Y:S05]  /*6670*/  BSYNC B0 ;  /* 0x0000000000007941 */ /* 0x000fea0003800000 */
.L_x_166:
[----:B------:R-:W-:-:S03]  /*6680*/  UMOV UR4, 0xffffffff ;  /* 0xffffffff00047882 */ /* 0x000fc60000000000 */
[----:B------:R-:W-:Y:S05]  /*6690*/  BRA.DIV UR4, `(.L_x_179) ;  /* 0x0000000204cc7947 */ /* 0x000fea000b800000 */
[----:B------:R-:W-:-:S13]  /*66a0*/  ELECT P6, URZ, PT ;  /* 0x00000000003f782f */ /* 0x000fda00038c0000 */
.L_x_191:
[----:B------:R-:W-:Y:S04]  /*66b0*/  BSSY B0, `(.L_x_180) ;  /* 0x0000019000007945 */ /* 0x000fe80003800000 */
[----:B------:R-:W-:Y:S05]  /*66c0*/  @!P6 BRA `(.L_x_181) ;  /* 0x00000000005ce947 */ /* 0x000fea0003800000 */
[----:B------:R-:W-:-:S04]  /*66d0*/  LOP3.LUT R18, R18, 0x2, RZ, 0xfc, !PT ;  /* 0x0000000212127812 */ /* 0x000fc800078efcff */
[----:B------:R-:W-:-:S13]  /*66e0*/  ISETP.NE.AND P0, PT, R18, 0x3, PT ;  /* 0x000000031200780c */ /* 0x000fda0003f05270 */
[----:B------:R-:W-:Y:S05]  /*66f0*/  @!P0 BRA `(.L_x_182) ;  /* 0x0000000000048947 */ /* 0x000fea0003800000 */
[----:B------:R-:W-:Y:S01]  /*6700*/  BPT.TRAP 0x1 ;  /* 0x000000040000795c */ /* 0x000fe20000300000 */
.L_x_182:
[----:B------:R-:W0:Y:S01]  /*6710*/  S2R R5, SR_CgaCtaId ;  /* 0x0000000000057919 */ /* 0x000e220000008800 */
[----:B------:R-:W-:Y:S02]  /*6720*/  MOV R2, 0x400 ;  /* 0x0000040000027802 */ /* 0x000fe40000000f00 */
[----:B------:R-:W-:Y:S02]  /*6730*/  SHF.L.U32 R4, R0, 0x1f, RZ ;  /* 0x0000001f00047819 */ /* 0x000fe400000006ff */
[----:B0-----:R-:W-:-:S05]  /*6740*/  LEA R2, R5, R2, 0x18 ;  /* 0x0000000205027211 */ /* 0x001fca00078ec0ff */
[----:B------:R-:W-:-:S04]  /*6750*/  VIADD R2, R2, 0x10 ;  /* 0x0000001002027836 */ /* 0x000fc80000000000 */
[C---:B------:R-:W-:Y:S02]  /*6760*/  IMAD R7, R3.reuse, 0x8, R2 ;  /* 0x0000000803077824 */ /* 0x040fe400078e0202 */
[----:B------:R-:W-:Y:S02]  /*6770*/  VIADD R3, R3, 0x1 ;  /* 0x0000000103037836 */ /* 0x000fe40000000000 */
[----:B------:R-:W0:Y:S03]  /*6780*/  SYNCS.PHASECHK.TRANS64.TRYWAIT P0, [R7+URZ], R4 ;  /* 0x00000004070075a7 */ /* 0x000e26000800017f */
[----:B------:R-:W-:-:S04]  /*6790*/  ISETP.NE.AND P1, PT, R3, 0x2, PT ;  /* 0x000000020300780c */ /* 0x000fc80003f25270 */
[----:B------:R-:W-:Y:S02]  /*67a0*/  SEL R5, RZ, 0x1, P1 ;  /* 0x00000001ff057807 */ /* 0x000fe40000800000 */
[----:B------:R-:W-:Y:S02]  /*67b0*/  SEL R3, R3, RZ, P1 ;  /* 0x000000ff03037207 */ /* 0x000fe40000800000 */
[----:B------:R-:W-:Y:S01]  /*67c0*/  LOP3.LUT R0, R0, R5, RZ, 0x3c, !PT ;  /* 0x0000000500007212 */ /* 0x000fe200078e3cff */
[----:B0-----:R-:W-:Y:S06]  /*67d0*/  @!P0 BRA `(.L_x_183) ;  /* 0x00000000009c8947 */ /* 0x001fec0003800000 */
.L_x_192:
[----:B------:R-:W-:Y:S01]  /*67e0*/  IMAD R3, R3, 0x8, R2 ;  /* 0x0000000803037824 */ /* 0x000fe200078e0202 */
[----:B------:R-:W-:-:S07]  /*67f0*/  SHF.L.U32 R0, R0, 0x1f, RZ ;  /* 0x0000001f00007819 */ /* 0x000fce00000006ff */
.L_x_184:
[----:B-1----:R1:W2:Y:S02]  /*6800*/  SYNCS.PHASECHK.TRANS64.TRYWAIT P0, [R3+URZ], R0 ;  /* 0x00000000030075a7 */ /* 0x0022a4000800017f */
[----:B--2---:R-:W-:Y:S05]  /*6810*/  @!P0 NANOSLEEP.SYNCS 0x989680 ;  /* 0x009896800000895d */ /* 0x004fea0003900000 */
[----:B------:R-:W2:Y:S02]  /*6820*/  @!P0 SYNCS.PHASECHK.TRANS64 P0, [R3+URZ], R0 ;  /* 0x00000000030085a7 */ /* 0x000ea4000800007f */
[----:B--2---:R-:W-:Y:S05]  /*6830*/  @!P0 BRA `(.L_x_184) ;  /* 0xfffffffc00f08947 */ /* 0x004fea000383ffff */
.L_x_181:
[----:B------:R-:W-:Y:S05]  /*6840*/  BSYNC B0 ;  /* 0x0000000000007941 */ /* 0x000fea0003800000 */
.L_x_180:
[----:B------:R-:W-:Y:S05]  /*6850*/  EXIT ;  /* 0x000000000000794d */ /* 0x000fea0003800000 */
.L_x_17:
[----:B-1----:R1:W2:Y:S02]  /*6860*/  SYNCS.PHASECHK.TRANS64.TRYWAIT P1, [R3+URZ], R0 ;  /* 0x00000000030075a7 */ /* 0x0022a4000802017f */
[----:B--2---:R-:W-:Y:S05]  /*6870*/  @!P1 NANOSLEEP.SYNCS 0x989680 ;  /* 0x009896800000995d */ /* 0x004fea0003900000 */
[----:B------:R-:W2:Y:S02]  /*6880*/  @!P1 SYNCS.PHASECHK.TRANS64 P1, [R3+URZ], R0 ;  /* 0x00000000030095a7 */ /* 0x000ea4000802007f */
[----:B--2---:R-:W-:Y:S05]  /*6890*/  @!P1 BRA `(.L_x_17) ;  /* 0xfffffffc00f09947 */ /* 0x004fea000383ffff */
[----:B------:R-:W-:Y:S05]  /*68a0*/  BRA `(.L_x_16) ;  /* 0xffffffa800ec7947 */ /* 0x000fea000383ffff */
.L_x_22:
[----:B-1----:R1:W2:Y:S02]  /*68b0*/  SYNCS.PHASECHK.TRANS64.TRYWAIT P1, [R5+URZ], R4 ;  /* 0x00000004050075a7 */ /* 0x0022a4000802017f */
[----:B--2---:R-:W-:Y:S05]  /*68c0*/  @!P1 NANOSLEEP.SYNCS 0x989680 ;  /* 0x009896800000995d */ /* 0x004fea0003900000 */
[----:B------:R-:W2:Y:S02]  /*68d0*/  @!P1 SYNCS.PHASECHK.TRANS64 P1, [R5+URZ], R4 ;  /* 0x00000004050095a7 */ /* 0x000ea4000802007f */
[----:B--2---:R-:W-:Y:S05]  /*68e0*/  @!P1 BRA `(.L_x_22) ;  /* 0xfffffffc00f09947 */ /* 0x004fea000383ffff */
[----:B------:R-:W-:Y:S05]  /*68f0*/  BRA `(.L_x_21) ;  /* 0xffffffac006c7947 */ /* 0x000fea000383ffff */
.L_x_167:
[----:B------:R-:W-:Y:S01]  /*6900*/  BSSY B1, `(.L_x_185) ;  /* 0x0000006000017945 */ /* 0x000fe20003800000 */
[----:B------:R-:W-:-:S07]  /*6910*/  IMAD.MOV.U32 R15, RZ, RZ, -0x1 ;  /* 0xffffffffff0f7424 */ /* 0x000fce00078e00ff */
[----:B------:R-:W-:Y:S05]  /*6920*/  WARPSYNC.COLLECTIVE R15, `(.L_x_186) ;  /* 0x000000000f0c7348 */ /* 0x000fea0003c00000 */
[----:B------:R-:W-:Y:S02]  /*6930*/  ELECT P6, UR62, PT ;  /* 0x00000000003e782f */ /* 0x000fe400038c0000 */
[----:B------:R-:W-:Y:S01]  /*6940*/  MOV R14, UR62 ;  /* 0x0000003e000e7c02 */ /* 0x000fe20008000f00 */
[----:B------:R-:W-:Y:S10]  /*6950*/  ENDCOLLECTIVE ;  /* 0x000000000000791b */ /* 0x000ff40003800000 */
.L_x_186:
[----:B------:R-:W-:Y:S05]  /*6960*/  BSYNC B1 ;  /* 0x0000000000017941 */ /* 0x000fea0003800000 */
.L_x_185:
[----:B------:R-:W-:Y:S05]  /*6970*/  BRA `(.L_x_187) ;  /* 0xfffffff000947947 */ /* 0x000fea000383ffff */
.L_x_170:
[----:B0-----:R0:W1:Y:S02]  /*6980*/  SYNCS.PHASECHK.TRANS64.TRYWAIT P1, [R14+URZ+0x10], R7 ;  /* 0x000010070e0075a7 */ /* 0x001064000802017f */
[----:B-1----:R-:W-:Y:S05]  /*6990*/  @!P1 NANOSLEEP.SYNCS 0x989680 ;  /* 0x009896800000995d */ /* 0x002fea0003900000 */
[----:B------:R-:W1:Y:S02]  /*69a0*/  @!P1 SYNCS.PHASECHK.TRANS64 P1, [R14+URZ+0x10], R7 ;  /* 0x000010070e0095a7 */ /* 0x000e64000802007f */
[----:B-1----:R-:W-:Y:S05]  /*69b0*/  @!P1 BRA `(.L_x_170) ;  /* 0xfffffffc00f09947 */ /* 0x002fea000383ffff */
[----:B------:R-:W-:Y:S05]  /*69c0*/  BRA `(.L_x_188) ;  /* 0xfffffff000c87947 */ /* 0x000fea000383ffff */
.L_x_179:
[----:B------:R-:W-:Y:S01]  /*69d0*/  BSSY B0, `(.L_x_189) ;  /* 0x0000006000007945 */ /* 0x000fe20003800000 */
[----:B------:R-:W-:-:S07]  /*69e0*/  IMAD.MOV.U32 R15, RZ, RZ, -0x1 ;  /* 0xffffffffff0f7424 */ /* 0x000fce00078e00ff */
[----:B------:R-:W-:Y:S05]  /*69f0*/  WARPSYNC.COLLECTIVE R15, `(.L_x_190) ;  /* 0x000000000f0c7348 */ /* 0x000fea0003c00000 */
[----:B------:R-:W-:Y:S02]  /*6a00*/  ELECT P6, UR62, PT ;  /* 0x00000000003e782f */ /* 0x000fe400038c0000 */
[----:B------:R-:W-:Y:S01]  /*6a10*/  MOV R14, UR62 ;  /* 0x0000003e000e7c02 */ /* 0x000fe20008000f00 */
[----:B------:R-:W-:Y:S10]  /*6a20*/  ENDCOLLECTIVE ;  /* 0x000000000000791b */ /* 0x000ff40003800000 */
.L_x_190:
[----:B------:R-:W-:Y:S05]  /*6a30*/  BSYNC B0 ;  /* 0x0000000000007941 */ /* 0x000fea0003800000 */
.L_x_189:
[----:B------:R-:W-:Y:S05]  /*6a40*/  BRA `(.L_x_191) ;  /* 0xfffffffc00187947 */ /* 0x000fea000383ffff */
.L_x_183:
[----:B0-----:R0:W1:Y:S02]  /*6a50*/  SYNCS.PHASECHK.TRANS64.TRYWAIT P0, [R7+URZ], R4 ;  /* 0x00000004070075a7 */ /* 0x001064000800017f */
[----:B-1----:R-:W-:Y:S05]  /*6a60*/  @!P0 NANOSLEEP.SYNCS 0x989680 ;  /* 0x009896800000895d */ /* 0x002fea0003900000 */
[----:B------:R-:W1:Y:S02]  /*6a70*/  @!P0 SYNCS.PHASECHK.TRANS64 P0, [R7+URZ], R4 ;  /* 0x00000004070085a7 */ /* 0x000e64000800007f */
[----:B-1----:R-:W-:Y:S05]  /*6a80*/  @!P0 BRA `(.L_x_183) ;  /* 0xfffffffc00f08947 */ /* 0x002fea000383ffff */
[----:B------:R-:W-:Y:S05]  /*6a90*/  BRA `(.L_x_192) ;  /* 0xfffffffc00507947 */ /* 0x000fea000383ffff */
.L_x_193:
[----:B------:R-:W-:-:S00]  /*6aa0*/  BRA `(.L_x_193) ;  /* 0xfffffffc00fc7947 */ /* 0x000fc0000383ffff */
[----:B------:R-:W-:-:S00]  /*6ab0*/  NOP ;  /* 0x0000000000007918 */ /* 0x000fc00000000000 */
        /* <DEDUP_REMOVED lines=12> */
.L_x_194:


//--------------------- .nv.global.init           --------------------------
	.section	.nv.global.init,"aw",@progbits
.nv.global.init:
	.type		$str$22,@object
	.size		$str$22,($str$23 - $str$22)
$str$22:
        /*0000*/ 	.byte	0x6b, 0x5f, 0x74, 0x69, 0x6c, 0x65, 0x5f, 0x63, 0x6f, 0x75, 0x6e, 0x74, 0x20, 0x3e, 0x3d, 0x20
        /*0010*/ 	.byte	0x31, 0x00
	.type		$str$23,@object
	.size		$str$23,(__unnamed_1 - $str$23)
$str$23:
        /*0012*/ 	.byte	0x2f, 0x74, 0x6d, 0x70, 0x2f, 0x63, 0x75, 0x74, 0x6c, 0x61, 0x73, 0x73, 0x5f, 0x73, 0x77, 0x65
        /*0022*/ 	.byte	0x65, 0x70, 0x5f, 0x73, 0x72, 0x63, 0x2f, 0x69, 0x6e, 0x63, 0x6c, 0x75, 0x64, 0x65, 0x2f, 0x63
        /*0032*/ 	.byte	0x75, 0x74, 0x6c, 0x61, 0x73, 0x73, 0x2f, 0x67, 0x65, 0x6d, 0x6d, 0x2f, 0x63, 0x6f, 0x6c, 0x6c
        /*0042*/ 	.byte	0x65, 0x63, 0x74, 0x69, 0x76, 0x65, 0x2f, 0x73, 0x6d, 0x39, 0x30, 0x5f, 0x6d, 0x6d, 0x61, 0x5f
        /*0052*/ 	.byte	0x74, 0x6d, 0x61, 0x5f, 0x67, 0x6d, 0x6d, 0x61, 0x5f, 0x73, 0x73, 0x5f, 0x77, 0x61, 0x72, 0x70
        /*0062*/ 	.byte	0x73, 0x70, 0x65, 0x63, 0x69, 0x61, 0x6c, 0x69, 0x7a, 0x65, 0x64, 0x2e, 0x68, 0x70, 0x70, 0x00
	.type		__unnamed_1,@object
	.size		__unnamed_1,(.L_0 - __unnamed_1)
__unnamed_1:
        /*0072*/ 	.byte	0x76, 0x6f, 0x69, 0x64, 0x20, 0x63, 0x75, 0x74, 0x6c, 0x61, 0x73, 0x73, 0x3a, 0x3a, 0x67, 0x65
        /* <DEDUP_REMOVED lines=171> */
        /*0b32*/ 	.byte	0x75, 0x74, 0x65, 0x3a, 0x3a, 0x69, 0x64, 0x65, 0x6e, 0x74, 0x69, 0x74, 0x79, 0x5d, 0x00
.L_0:


//--------------------- .nv.shared._ZN7cutlass13device_kernelINS_4gemm6kernel13GemmUniversalIN4cute5tupleIJiiiiEEENS1_10collective13CollectiveMmaINS1_34MainloopSm90TmaGmmaWarpSpecializedILi2ENS5_IJNS4_1CILi1EEESB_SB_EEENS1_35KernelTmaWarpSpecializedCooperativeEEENS5_IJNSA_ILi128EEESF_NSA_ILi32EEEEEEaNS5_IJlSB_lEEEaSI_NS4_8TiledMMAINS4_8MMA_AtomIJNS4_4SM904GMMA27MMA_64x128x32_S32S8S8_SS_TNEEEENS4_6LayoutINS5_IJNSA_ILi2EEESB_SB_EEENS5_IJSB_NSA_ILi0EEESS_EEEEENS5_IJNS4_10UnderscoreESV_SV_EEEEENS4_13SM90_TMA_LOADENS4_14ComposedLayoutINS4_7SwizzleILi1ELi4ELi3EEENS4_18smem_ptr_flag_bitsILi8EEENSP_INS5_IJNSA_ILi8EEESG_EEENS5_IJSG_SB_EEEEEEEvNS4_8identityESY_S18_vS19_EENS_8epilogue10collective6detail29Sm90TmaWarpSpecializedAdapterINS1C_15DefaultEpilogueIaSI_SI_NS1B_6thread17LinearCombinationIaLi1EiiLNS1G_9ScaleType4KindE0ELNS_15FloatRoundStyleE2EaEENS1_15EpilogueDefaultEEEEEvvEEEEvNT_6ParamsE --------------------------
	.section	.nv.shared._ZN7cutlass13device_kernelINS_4gemm6kernel13GemmUniversalIN4cute5tupleIJiiiiEEENS1_10collective13CollectiveMmaINS1_34MainloopSm90TmaGmmaWarpSpecializedILi2ENS5_IJNS4_1CILi1EEESB_SB_EEENS1_35KernelTmaWarpSpecializedCooperativeEEENS5_IJNSA_ILi128EEESF_NSA_ILi32EEEEEEaNS5_IJlSB_lEEEaSI_NS4_8TiledMMAINS4_8MMA_AtomIJNS4_4SM904GMMA27MMA_64x128x32_S32S8S8_SS_TNEEEENS4_6LayoutINS5_IJNSA_ILi2EEESB_SB_EEENS5_IJSB_NSA_ILi0EEESS_EEEEENS5_IJNS4_10UnderscoreESV_SV_EEEEENS4_13SM90_TMA_LOADENS4_14ComposedLayoutINS4_7SwizzleILi1ELi4ELi3EEENS4_18smem_ptr_flag_bitsILi8EEENSP_INS5_IJNSA_ILi8EEESG_EEENS5_IJSG_SB_EEEEEEEvNS4_8identityESY_S18_vS19_EENS_8epilogue10collective6detail29Sm90TmaWarpSpecializedAdapterINS1C_15DefaultEpilogueIaSI_SI_NS1B_6thread17LinearCombinationIaLi1EiiLNS1G_9ScaleType4KindE0ELNS_15FloatRoundStyleE2EaEENS1_15EpilogueDefaultEEEEEvvEEEEvNT_6ParamsE,"aw",@nobits
	.sectionflags	@""
	.align	16
	.zero		1024


//--------------------- .nv.shared.reserved.0     --------------------------
	.section	.nv.shared.reserved.0,"aw",@nobits
	.weak		__nv_reservedSMEM_offset_0_alias
	.size		__nv_reservedSMEM_offset_0_alias, 0, 0
	.other		__nv_reservedSMEM_offset_0_alias,@"STO_CUDA_RESERVED_SHARED STV_DEFAULT"
__nv_reservedSMEM_offset_0_alias:
	.zero		0


//--------------------- .nv.global                --------------------------
	.section	.nv.global,"aw",@nobits
.nv.global:
	.type		_ZN40_INTERNAL_144e39c1_4_k_cu_1bc1f454_297434cute1_E,@object
	.size		_ZN40_INTERNAL_144e39c1_4_k_cu_1bc1f454_297434cute1_E,(_ZN40_INTERNAL_144e39c1_4_k_cu_1bc1f454_297434cuda3std3__45__cpo6cbeginE - _ZN40_INTERNAL_144e39c1_4_k_cu_1bc1f454_297434cute1_E)
_ZN40_INTERNAL_144e39c1_4_k_cu_1bc1f454_297434cute1_E:
	.zero		1
	.type		_ZN40_INTERNAL_144e39c1_4_k_cu_1bc1f454_297434cuda3std3__45__cpo6cbeginE,@object
	.size		_ZN40_INTERNAL_144e39c1_4_k_cu_1bc1f454_297434cuda3std3__45__cpo6cbeginE,(_ZN40_INTERNAL_144e39c1_4_k_cu_1bc1f454_297434cuda3std3__48in_placeE - _ZN40_INTERNAL_144e39c1_4_k_cu_1bc1f454_297434cuda3std3__45__cpo6cbeginE)
_ZN40_INTERNAL_144e39c1_4_k_cu_1bc1f454_297434cuda3std3__45__cpo6cbeginE:
	.zero		1
	.type		_ZN40_INTERNAL_144e39c1_4_k_cu_1bc1f454_297434cuda3std3__48in_placeE,@object
	.size		_ZN40_INTERNAL_144e39c1_4_k_cu_1bc1f454_297434cuda3std3__48in_placeE,(_ZN40_INTERNAL_144e39c1_4_k_cu_1bc1f454_297434cuda3std6ranges3__45__cpo9iter_moveE - _ZN40_INTERNAL_144e39c1_4_k_cu_1bc1f454_297434cuda3std3__48in_placeE)
_ZN40_INTERNAL_144e39c1_4_k_cu_1bc1f454_297434cuda3std3__48in_placeE:
	.zero		1
	.type		_ZN40_INTERNAL_144e39c1_4_k_cu_1bc1f454_297434cuda3std6ranges3__45__cpo9iter_moveE,@object
	.size		_ZN40_INTERNAL_144e39c1_4_k_cu_1bc1f454_297434cuda3std6ranges3__45__cpo9iter_moveE,(_ZN40_INTERNAL_144e39c1_4_k_cu_1bc1f454_297434cuda3std3__45__cpo5beginE - _ZN40_INTERNAL_144e39c1_4_k_cu_1bc1f454_297434cuda3std6ranges3__45__cpo9iter_moveE)
_ZN40_INTERNAL_144e39c1_4_k_cu_1bc1f454_297434cuda3std6ranges3__45__cpo9iter_moveE:
	.zero		1
	.type		_ZN40_INTERNAL_144e39c1_4_k_cu_1bc1f454_297434cuda3std3__45__cpo5beginE,@object
	.size		_ZN40_INTERNAL_144e39c1_4_k_cu_1bc1f454_297434cuda3std3__45__cpo5beginE,(_ZN40_INTERNAL_144e39c1_4_k_cu_1bc1f454_297434cuda3std3__442_GLOBAL__N__144e39c1_4_k_cu_1bc1f454_297436ignoreE - _ZN40_INTERNAL_144e39c1_4_k_cu_1bc1f454_297434cuda3std3__45__cpo5beginE)
_ZN40_INTERNAL_144e39c1_4_k_cu_1bc1f454_297434cuda3std3__45__cpo5beginE:
	.zero		1
	.type		_ZN40_INTERNAL_144e39c1_4_k_cu_1bc1f454_297434cuda3std3__442_GLOBAL__N__144e39c1_4_k_cu_1bc1f454_297436ignoreE,@object
	.size		_ZN40_INTERNAL_144e39c1_4_k_cu_1bc1f454_297434cuda3std3__442_GLOBAL__N__144e39c1_4_k_cu_1bc1f454_297436ignoreE,(_ZN40_INTERNAL_144e39c1_4_k_cu_1bc1f454_297434cute7productE - _ZN40_INTERNAL_144e39c1_4_k_cu_1bc1f454_297434cuda3std3__442_GLOBAL__N__144e39c1_4_k_cu_1bc1f454_297436ignoreE)
_ZN40_INTERNAL_144e39c1_4_k_cu_1bc1f454_297434cuda3std3__442_GLOBAL__N__144e39c1_4_k_cu_1bc1f454_297436ignoreE:
	.zero		1
	.type		_ZN40_INTERNAL_144e39c1_4_k_cu_1bc1f454_297434cute7productE,@object
	.size		_ZN40_INTERNAL_144e39c1_4_k_cu_1bc1f454_297434cute7productE,(_ZN40_INTERNAL_144e39c1_4_k_cu_1bc1f454_297434cuda3std3__45__cpo3endE - _ZN40_INTERNAL_144e39c1_4_k_cu_1bc1f454_297434cute7productE)
_ZN40_INTERNAL_144e39c1_4_k_cu_1bc1f454_297434cute7productE:
	.zero		1
	.type		_ZN40_INTERNAL_144e39c1_4_k_cu_1bc1f454_297434cuda3std3__45__cpo3endE,@object
	.size		_ZN40_INTERNAL_144e39c1_4_k_cu_1bc1f454_297434cuda3std3__45__cpo3endE,(_ZN40_INTERNAL_144e39c1_4_k_cu_1bc1f454_297434cuda3std3__419piecewise_constructE - _ZN40_INTERNAL_144e39c1_4_k_cu_1bc1f454_297434cuda3std3__45__cpo3endE)
_ZN40_INTERNAL_144e39c1_4_k_cu_1bc1f454_297434cuda3std3__45__cpo3endE:
	.zero		1
	.type		_ZN40_INTERNAL_144e39c1_4_k_cu_1bc1f454_297434cuda3std3__419piecewise_constructE,@object
	.size		_ZN40_INTERNAL_144e39c1_4_k_cu_1bc1f454_297434cuda3std3__419piecewise_constructE,(_ZN40_INTERNAL_144e39c1_4_k_cu_1bc1f454_297434cuda3std3__45__cpo4cendE - _ZN40_INTERNAL_144e39c1_4_k_cu_1bc1f454_297434cuda3std3__419piecewise_constructE)
_ZN40_INTERNAL_144e39c1_4_k_cu_1bc1f454_297434cuda3std3__419piecewise_constructE:
	.zero		1
	.type		_ZN40_INTERNAL_144e39c1_4_k_cu_1bc1f454_297434cuda3std3__45__cpo4cendE,@object
	.size		_ZN40_INTERNAL_144e39c1_4_k_cu_1bc1f454_297434cuda3std3__45__cpo4cendE,(_ZN40_INTERNAL_144e39c1_4_k_cu_1bc1f454_297434cuda3std6ranges3__45__cpo4swapE - _ZN40_INTERNAL_144e39c1_4_k_cu_1bc1f454_297434cuda3std3__45__cpo4cendE)
_ZN40_INTERNAL_144e39c1_4_k_cu_1bc1f454_297434cuda3std3__45__cpo4cendE:
	.zero		1
	.type		_ZN40_INTERNAL_144e39c1_4_k_cu_1bc1f454_297434cuda3std6ranges3__45__cpo4swapE,@object
	.size		_ZN40_INTERNAL_144e39c1_4_k_cu_1bc1f454_297434cuda3std6ranges3__45__cpo4swapE,(.L_8 - _ZN40_INTERNAL_144e39c1_4_k_cu_1bc1f454_297434cuda3std6ranges3__45__cpo4swapE)
_ZN40_INTERNAL_144e39c1_4_k_cu_1bc1f454_297434cuda3std6ranges3__45__cpo4swapE:
	.zero		1
.L_8:


//--------------------- .nv.constant0._ZN7cutlass13device_kernelINS_4gemm6kernel13GemmUniversalIN4cute5tupleIJiiiiEEENS1_10collective13CollectiveMmaINS1_34MainloopSm90TmaGmmaWarpSpecializedILi2ENS5_IJNS4_1CILi1EEESB_SB_EEENS1_35KernelTmaWarpSpecializedCooperativeEEENS5_IJNSA_ILi128EEESF_NSA_ILi32EEEEEEaNS5_IJlSB_lEEEaSI_NS4_8TiledMMAINS4_8MMA_AtomIJNS4_4SM904GMMA27MMA_64x128x32_S32S8S8_SS_TNEEEENS4_6LayoutINS5_IJNSA_ILi2EEESB_SB_EEENS5_IJSB_NSA_ILi0EEESS_EEEEENS5_IJNS4_10UnderscoreESV_SV_EEEEENS4_13SM90_TMA_LOADENS4_14ComposedLayoutINS4_7SwizzleILi1ELi4ELi3EEENS4_18smem_ptr_flag_bitsILi8EEENSP_INS5_IJNSA_ILi8EEESG_EEENS5_IJSG_SB_EEEEEEEvNS4_8identityESY_S18_vS19_EENS_8epilogue10collective6detail29Sm90TmaWarpSpecializedAdapterINS1C_15DefaultEpilogueIaSI_SI_NS1B_6thread17LinearCombinationIaLi1EiiLNS1G_9ScaleType4KindE0ELNS_15FloatRoundStyleE2EaEENS1_15EpilogueDefaultEEEEEvvEEEEvNT_6ParamsE --------------------------
	.section	.nv.constant0._ZN7cutlass13device_kernelINS_4gemm6kernel13GemmUniversalIN4cute5tupleIJiiiiEEENS1_10collective13CollectiveMmaINS1_34MainloopSm90TmaGmmaWarpSpecializedILi2ENS5_IJNS4_1CILi1EEESB_SB_EEENS1_35KernelTmaWarpSpecializedCooperativeEEENS5_IJNSA_ILi128EEESF_NSA_ILi32EEEEEEaNS5_IJlSB_lEEEaSI_NS4_8TiledMMAINS4_8MMA_AtomIJNS4_4SM904GMMA27MMA_64x128x32_S32S8S8_SS_TNEEEENS4_6LayoutINS5_IJNSA_ILi2EEESB_SB_EEENS5_IJSB_NSA_ILi0EEESS_EEEEENS5_IJNS4_10UnderscoreESV_SV_EEEEENS4_13SM90_TMA_LOADENS4_14ComposedLayoutINS4_7SwizzleILi1ELi4ELi3EEENS4_18smem_ptr_flag_bitsILi8EEENSP_INS5_IJNSA_ILi8EEESG_EEENS5_IJSG_SB_EEEEEEEvNS4_8identityESY_S18_vS19_EENS_8epilogue10collective6detail29Sm90TmaWarpSpecializedAdapterINS1C_15DefaultEpilogueIaSI_SI_NS1B_6thread17LinearCombinationIaLi1EiiLNS1G_9ScaleType4KindE0ELNS_15FloatRoundStyleE2EaEENS1_15EpilogueDefaultEEEEEvvEEEEvNT_6ParamsE,"a",@progbits
	.sectionflags	@""
	.align	4
.nv.constant0._ZN7cutlass13device_kernelINS_4gemm6kernel13GemmUniversalIN4cute5tupleIJiiiiEEENS1_10collective13CollectiveMmaINS1_34MainloopSm90TmaGmmaWarpSpecializedILi2ENS5_IJNS4_1CILi1EEESB_SB_EEENS1_35KernelTmaWarpSpecializedCooperativeEEENS5_IJNSA_ILi128EEESF_NSA_ILi32EEEEEEaNS5_IJlSB_lEEEaSI_NS4_8TiledMMAINS4_8MMA_AtomIJNS4_4SM904GMMA27MMA_64x128x32_S32S8S8_SS_TNEEEENS4_6LayoutINS5_IJNSA_ILi2EEESB_SB_EEENS5_IJSB_NSA_ILi0EEESS_EEEEENS5_IJNS4_10UnderscoreESV_SV_EEEEENS4_13SM90_TMA_LOADENS4_14ComposedLayoutINS4_7SwizzleILi1ELi4ELi3EEENS4_18smem_ptr_flag_bitsILi8EEENSP_INS5_IJNSA_ILi8EEESG_EEENS5_IJSG_SB_EEEEEEEvNS4_8identityESY_S18_vS19_EENS_8epilogue10collective6detail29Sm90TmaWarpSpecializedAdapterINS1C_15DefaultEpilogueIaSI_SI_NS1B_6thread17LinearCombinationIaLi1EiiLNS1G_9ScaleType4KindE0ELNS_15FloatRoundStyleE2EaEENS1_15EpilogueDefaultEEEEEvvEEEEvNT_6ParamsE:
	.zero		1664


//--------------------- SYMBOLS --------------------------

	.type		.nv.reservedSmem.offset0,@object
	.size		.nv.reservedSmem.offset0,0x4
	.type		__assertfail,@function
